def matmul_kernel(
    a_ptr,
    b_ptr,
    c_ptr,
    M,
    N,
    K,
    stride_am,
    stride_ak,
    stride_bk,
    stride_bn,
    stride_cm,
    stride_cn,
    BLOCK_M: tl.constexpr,
    BLOCK_N: tl.constexpr,
    BLOCK_K: tl.constexpr,
    GROUP_M: tl.constexpr,
):
    pid = tl.program_id(axis=0)
    num_pid_m = tl.cdiv(M, BLOCK_M)
    num_pid_n = tl.cdiv(N, BLOCK_N)
    num_pid_in_group = GROUP_M * num_pid_n
    group_id = pid // num_pid_in_group
    first_pid_m = group_id * GROUP_M
    group_size_m = min(num_pid_m - first_pid_m, GROUP_M)
    pid_m = first_pid_m + ((pid % num_pid_in_group) % group_size_m)
    pid_n = (pid % num_pid_in_group) // group_size_m

    offs_am = (pid_m * BLOCK_M + tl.arange(0, BLOCK_M)) % M
    offs_bn = (pid_n * BLOCK_N + tl.arange(0, BLOCK_N)) % N
    offs_k = tl.arange(0, BLOCK_K)
    a_ptrs = a_ptr + offs_am[:, None] * stride_am + offs_k[None, :] * stride_ak
    b_ptrs = b_ptr + offs_k[:, None] * stride_bk + offs_bn[None, :] * stride_bn

    acc = tl.zeros((BLOCK_M, BLOCK_N), dtype=tl.float32)
    for kk in range(0, tl.cdiv(K, BLOCK_K)):
        a = tl.load(a_ptrs, mask=offs_k[None, :] < K - kk * BLOCK_K, other=0.0)
        b = tl.load(b_ptrs, mask=offs_k[:, None] < K - kk * BLOCK_K, other=0.0)
        acc = tl.dot(a, b, acc)
        a_ptrs += BLOCK_K * stride_ak
        b_ptrs += BLOCK_K * stride_bk

    c = acc.to(c_ptr.dtype.element_ty)
    offs_cm = pid_m * BLOCK_M + tl.arange(0, BLOCK_M)
    offs_cn = pid_n * BLOCK_N + tl.arange(0, BLOCK_N)
    c_ptrs = c_ptr + offs_cm[:, None] * stride_cm + offs_cn[None, :] * stride_cn
    mask = (offs_cm[:, None] < M) & (offs_cn[None, :] < N)
    tl.store(c_ptrs, c, mask=mask)

# config = {"BLOCK_K": 64, "BLOCK_M": 128, "BLOCK_N": 256, "GROUP_M": 8, "arch": "sm_100", "dtype": "fp16", "num_ctas": 1, "num_stages": 3, "num_warps": 16}
# arch = sm_100


// ===== COMPILED SASS (sm_100a) =====

	.target	sm_100a

	.elftype	@"ET_EXEC"


//--------------------- .note.nv.tkinfo           --------------------------
	.section	.note.nv.tkinfo,"",@"SHT_NOTE"
	.sectionflags	@"SHF_NOTE_NV_TKINFO"
	.tkinfo
        /*0018*/ 	.word	0x00000081
        /*0030*/ 	.string	""
        /*0030*/ 	.string	"ptxas-blackwell"
        /*0030*/ 	.string	"Cuda compilation tools, release 12.9, V12.9.86"
        /*0030*/ 	.string	"Build cuda_12.9.r12.9/compiler.36037853_0"
        /*0030*/ 	.string	"-v  -suppress-debug-info  -lineinfo  -arch sm_100a "



//--------------------- .note.nv.cuver            --------------------------
	.section	.note.nv.cuver,"",@"SHT_NOTE"
	.sectionflags	@"SHF_NOTE_NV_CUVER"
        /*0018*/ 	.short	0x0001
        /*001a*/ 	.short	0x0064
        /*001c*/ 	.short	0x0001
        /*001e*/ 	.short	0x0000
        /*0020*/ 	.short	0x0001
        /*0022*/ 	.short	0x0000


//--------------------- .nv.info                  --------------------------
	.section	.nv.info,"",@"SHT_CUDA_INFO"
	.align	4


	//----- nvinfo : EIATTR_REGCOUNT
	.align		4
        /*0000*/ 	.byte	0x04, 0x2f
        /*0002*/ 	.short	(.L_1 - .L_0)
	.align		4
.L_0:
        /*0004*/ 	.word	index@(matmul_kernel)
        /*0008*/ 	.word	0x00000080


	//----- nvinfo : EIATTR_FRAME_SIZE
	.align		4
.L_1:
        /*000c*/ 	.byte	0x04, 0x11
        /*000e*/ 	.short	(.L_3 - .L_2)
	.align		4
.L_2:
        /*0010*/ 	.word	index@(matmul_kernel)
        /*0014*/ 	.word	0x00000178


	//----- nvinfo : EIATTR_MIN_STACK_SIZE
	.align		4
.L_3:
        /*0018*/ 	.byte	0x04, 0x12
        /*001a*/ 	.short	(.L_5 - .L_4)
	.align		4
.L_4:
        /*001c*/ 	.word	index@(matmul_kernel)
        /*0020*/ 	.word	0x00000178
.L_5:


//--------------------- .nv.info.matmul_kernel    --------------------------
	.section	.nv.info.matmul_kernel,"",@"SHT_CUDA_INFO"
	.sectionflags	@""
	.align	4


	//----- nvinfo : EIATTR_CUDA_API_VERSION
	.align		4
        /*0000*/ 	.byte	0x04, 0x37
        /*0002*/ 	.short	(.L_7 - .L_6)
.L_6:
        /*0004*/ 	.word	0x00000081


	//----- nvinfo : EIATTR_KPARAM_INFO
	.align		4
.L_7:
        /*0008*/ 	.byte	0x04, 0x17
        /*000a*/ 	.short	(.L_9 - .L_8)
.L_8:
        /*000c*/ 	.word	0x00000000
        /*0010*/ 	.short	0x000d
        /*0012*/ 	.short	0x0048
        /*0014*/ 	.byte	0x00, 0xf4, 0x21, 0x00


	//----- nvinfo : EIATTR_KPARAM_INFO
	.align		4
.L_9:
        /*0018*/ 	.byte	0x04, 0x17
        /*001a*/ 	.short	(.L_11 - .L_10)
.L_10:
        /*001c*/ 	.word	0x00000000
        /*0020*/ 	.short	0x000c
        /*0022*/ 	.short	0x0040
        /*0024*/ 	.byte	0x00, 0xf4, 0x21, 0x00


	//----- nvinfo : EIATTR_KPARAM_INFO
	.align		4
.L_11:
        /*0028*/ 	.byte	0x04, 0x17
        /*002a*/ 	.short	(.L_13 - .L_12)
.L_12:
        /*002c*/ 	.word	0x00000000
        /*0030*/ 	.short	0x000b
        /*0032*/ 	.short	0x0038
        /*0034*/ 	.byte	0x00, 0xf0, 0x11, 0x00


	//----- nvinfo : EIATTR_KPARAM_INFO
	.align		4
.L_13:
        /*0038*/ 	.byte	0x04, 0x17
        /*003a*/ 	.short	(.L_15 - .L_14)
.L_14:
        /*003c*/ 	.word	0x00000000
        /*0040*/ 	.short	0x000a
        /*0042*/ 	.short	0x0034
        /*0044*/ 	.byte	0x00, 0xf0, 0x11, 0x00


	//----- nvinfo : EIATTR_KPARAM_INFO
	.align		4
.L_15:
        /*0048*/ 	.byte	0x04, 0x17
        /*004a*/ 	.short	(.L_17 - .L_16)
.L_16:
        /*004c*/ 	.word	0x00000000
        /*0050*/ 	.short	0x0009
        /*0052*/ 	.short	0x0030
        /*0054*/ 	.byte	0x00, 0xf0, 0x11, 0x00


	//----- nvinfo : EIATTR_KPARAM_INFO
	.align		4
.L_17:
        /*0058*/ 	.byte	0x04, 0x17
        /*005a*/ 	.short	(.L_19 - .L_18)
.L_18:
        /*005c*/ 	.word	0x00000000
        /*0060*/ 	.short	0x0008
        /*0062*/ 	.short	0x002c
        /*0064*/ 	.byte	0x00, 0xf0, 0x11, 0x00


	//----- nvinfo : EIATTR_KPARAM_INFO
	.align		4
.L_19:
        /*0068*/ 	.byte	0x04, 0x17
        /*006a*/ 	.short	(.L_21 - .L_20)
.L_20:
        /*006c*/ 	.word	0x00000000
        /*0070*/ 	.short	0x0007
        /*0072*/ 	.short	0x0028
        /*0074*/ 	.byte	0x00, 0xf0, 0x11, 0x00


	//----- nvinfo : EIATTR_KPARAM_INFO
	.align		4
.L_21:
        /*0078*/ 	.byte	0x04, 0x17
        /*007a*/ 	.short	(.L_23 - .L_22)
.L_22:
        /*007c*/ 	.word	0x00000000
        /*0080*/ 	.short	0x0006
        /*0082*/ 	.short	0x0024
        /*0084*/ 	.byte	0x00, 0xf0, 0x11, 0x00


	//----- nvinfo : EIATTR_KPARAM_INFO
	.align		4
.L_23:
        /*0088*/ 	.byte	0x04, 0x17
        /*008a*/ 	.short	(.L_25 - .L_24)
.L_24:
        /*008c*/ 	.word	0x00000000
        /*0090*/ 	.short	0x0005
        /*0092*/ 	.short	0x0020
        /*0094*/ 	.byte	0x00, 0xf0, 0x11, 0x00


	//----- nvinfo : EIATTR_KPARAM_INFO
	.align		4
.L_25:
        /*0098*/ 	.byte	0x04, 0x17
        /*009a*/ 	.short	(.L_27 - .L_26)
.L_26:
        /*009c*/ 	.word	0x00000000
        /*00a0*/ 	.short	0x0004
        /*00a2*/ 	.short	0x001c
        /*00a4*/ 	.byte	0x00, 0xf0, 0x11, 0x00


	//----- nvinfo : EIATTR_KPARAM_INFO
	.align		4
.L_27:
        /*00a8*/ 	.byte	0x04, 0x17
        /*00aa*/ 	.short	(.L_29 - .L_28)
.L_28:
        /*00ac*/ 	.word	0x00000000
        /*00b0*/ 	.short	0x0003
        /*00b2*/ 	.short	0x0018
        /*00b4*/ 	.byte	0x00, 0xf0, 0x11, 0x00


	//----- nvinfo : EIATTR_KPARAM_INFO
	.align		4
.L_29:
        /*00b8*/ 	.byte	0x04, 0x17
        /*00ba*/ 	.short	(.L_31 - .L_30)
.L_30:
        /*00bc*/ 	.word	0x00000000
        /*00c0*/ 	.short	0x0002
        /*00c2*/ 	.short	0x0010
        /*00c4*/ 	.byte	0x00, 0xf4, 0x21, 0x00


	//----- nvinfo : EIATTR_KPARAM_INFO
	.align		4
.L_31:
        /*00c8*/ 	.byte	0x04, 0x17
        /*00ca*/ 	.short	(.L_33 - .L_32)
.L_32:
        /*00cc*/ 	.word	0x00000000
        /*00d0*/ 	.short	0x0001
        /*00d2*/ 	.short	0x0008
        /*00d4*/ 	.byte	0x00, 0xf4, 0x21, 0x00


	//----- nvinfo : EIATTR_KPARAM_INFO
	.align		4
.L_33:
        /*00d8*/ 	.byte	0x04, 0x17
        /*00da*/ 	.short	(.L_35 - .L_34)
.L_34:
        /*00dc*/ 	.word	0x00000000
        /*00e0*/ 	.short	0x0000
        /*00e2*/ 	.short	0x0000
        /*00e4*/ 	.byte	0x00, 0xf4, 0x21, 0x00


	//----- nvinfo : EIATTR_SPARSE_MMA_MASK
	.align		4
.L_35:
        /*00e8*/ 	.byte	0x03, 0x50
        /*00ea*/ 	.short	0x0000


	//----- nvinfo : EIATTR_MAXREG_COUNT
	.align		4
        /*00ec*/ 	.byte	0x03, 0x1b
        /*00ee*/ 	.short	0x0080


	//----- nvinfo : EIATTR_NUM_BARRIERS
	.align		4
        /*00f0*/ 	.byte	0x02, 0x4c
        /*00f2*/ 	.byte	0x01
	.zero		1


	//----- nvinfo : EIATTR_ANNOTATIONS
	.align		4
        /*00f4*/ 	.byte	0x04, 0x55
        /*00f6*/ 	.short	(.L_37 - .L_36)


	//   ....[0]....
.L_36:
        /*00f8*/ 	.word	0x00000001
        /*00fc*/ 	.byte	0x30, 0x06, 0x00, 0x00, 0x01, 0x00, 0x00, 0x00, 0x50, 0x06, 0x00, 0x00, 0x01, 0x00, 0x00, 0x00
        /* <DEDUP_REMOVED lines=79> */
        /*05fc*/ 	.byte	0x70, 0x5c, 0x00, 0x00, 0x01, 0x00, 0x00, 0x00, 0xc0, 0x5c, 0x00, 0x00


	//----- nvinfo : EIATTR_VRC_CTA_INIT_COUNT
	.align		4
.L_37:
        /*0608*/ 	.byte	0x02, 0x4a
	.zero		1
	.zero		1


	//----- nvinfo : EIATTR_EXIT_INSTR_OFFSETS
	.align		4
        /*060c*/ 	.byte	0x04, 0x1c
        /*060e*/ 	.short	(.L_39 - .L_38)


	//   ....[0]....
.L_38:
        /*0610*/ 	.word	0x00007af0


	//   ....[1]....
        /*0614*/ 	.word	0x00007b20


	//----- nvinfo : EIATTR_REQNTID
	.align		4
.L_39:
        /*0618*/ 	.byte	0x04, 0x10
        /*061a*/ 	.short	(.L_41 - .L_40)
.L_40:
        /*061c*/ 	.word	0x00000200
        /*0620*/ 	.word	0x00000001
        /*0624*/ 	.word	0x00000001


	//----- nvinfo : EIATTR_CBANK_PARAM_SIZE
	.align		4
.L_41:
        /*0628*/ 	.byte	0x03, 0x19
        /*062a*/ 	.short	0x0050


	//----- nvinfo : EIATTR_PARAM_CBANK
	.align		4
        /*062c*/ 	.byte	0x04, 0x0a
        /*062e*/ 	.short	(.L_43 - .L_42)
	.align		4
.L_42:
        /*0630*/ 	.word	index@(.nv.constant0.matmul_kernel)
        /*0634*/ 	.short	0x0380
        /*0636*/ 	.short	0x0050


	//----- nvinfo : EIATTR_SW_WAR
	.align		4
.L_43:
        /*0638*/ 	.byte	0x04, 0x36
        /*063a*/ 	.short	(.L_45 - .L_44)
.L_44:
        /*063c*/ 	.word	0x00000008
.L_45:


//--------------------- .nv.compat                --------------------------
	.section	.nv.compat,"",@"SHT_CUDA_COMPAT_INFO"
	.align	4
        /*0000*/ 	.byte	0x02, 0x02, 0x01, 0x00, 0x02, 0x05, 0x05, 0x00, 0x02, 0x03, 0x00, 0x00, 0x02, 0x06, 0x01, 0x00


//--------------------- .nv.callgraph             --------------------------
	.section	.nv.callgraph,"",@"SHT_CUDA_CALLGRAPH"
	.align	4
	.sectionentsize	8
	.align		4
        /*0000*/ 	.word	0x00000000
	.align		4
        /*0004*/ 	.word	0xffffffff
	.align		4
        /*0008*/ 	.word	0x00000000
	.align		4
        /*000c*/ 	.word	0xfffffffe
	.align		4
        /*0010*/ 	.word	0x00000000
	.align		4
        /*0014*/ 	.word	0xfffffffd
	.align		4
        /*0018*/ 	.word	0x00000000
	.align		4
        /*001c*/ 	.word	0xfffffffc


//--------------------- .text.matmul_kernel       --------------------------
	.section	.text.matmul_kernel,"ax",@progbits
	.align	128
        .global         matmul_kernel
        .type           matmul_kernel,@function
        .size           matmul_kernel,(.L_x_3 - matmul_kernel)
        .other          matmul_kernel,@"STO_CUDA_ENTRY STV_DEFAULT"
matmul_kernel:
.text.matmul_kernel:
[----:B------:R-:W0:Y:S08]  /*0000*/  LDC R1, c[0x0][0x37c] ;  /* 0x0000df00ff017b82 */ /* 0x000e300000000800 */
[----:B------:R-:W1:Y:S01]  /*0010*/  LDC.64 R26, c[0x0][0x398] ;  /* 0x0000e600ff1a7b82 */ /* 0x000e620000000a00 */
[----:B------:R-:W2:Y:S01]  /*0020*/  S2R R5, SR_CTAID.X ;  /* 0x0000000000057919 */ /* 0x000ea20000002500 */
[----:B------:R-:W3:Y:S01]  /*0030*/  LDCU UR4, c[0x0][0x3a0] ;  /* 0x00007400ff0477ac */ /* 0x000ee20008000800 */
[----:B0-----:R-:W-:Y:S01]  /*0040*/  VIADD R1, R1, 0xfffffe88 ;  /* 0xfffffe8801017836 */ /* 0x001fe20000000000 */
[----:B------:R-:W-:-:S02]  /*0050*/  CS2R R52, SRZ ;  /* 0x0000000000347805 */ /* 0x000fc4000001ff00 */
[----:B------:R-:W-:Y:S02]  /*0060*/  CS2R R14, SRZ ;  /* 0x00000000000e7805 */ /* 0x000fe4000001ff00 */
[----:B------:R-:W-:Y:S02]  /*0070*/  CS2R R56, SRZ ;  /* 0x0000000000387805 */ /* 0x000fe4000001ff00 */
[----:B------:R-:W-:Y:S01]  /*0080*/  CS2R R16, SRZ ;  /* 0x0000000000107805 */ /* 0x000fe2000001ff00 */
[----:B------:R-:W0:Y:S01]  /*0090*/  S2UR UR6, SR_CgaCtaId ;  /* 0x00000000000679c3 */ /* 0x000e220000008800 */
[----:B------:R-:W-:Y:S02]  /*00a0*/  CS2R R108, SRZ ;  /* 0x00000000006c7805 */ /* 0x000fe4000001ff00 */
[----:B------:R-:W-:Y:S02]  /*00b0*/  CS2R R18, SRZ ;  /* 0x0000000000127805 */ /* 0x000fe4000001ff00 */
[----:B------:R-:W-:-:S02]  /*00c0*/  CS2R R76, SRZ ;  /* 0x00000000004c7805 */ /* 0x000fc4000001ff00 */
[----:B------:R-:W-:Y:S02]  /*00d0*/  CS2R R20, SRZ ;  /* 0x0000000000147805 */ /* 0x000fe4000001ff00 */
[----:B------:R-:W-:Y:S02]  /*00e0*/  CS2R R54, SRZ ;  /* 0x0000000000367805 */ /* 0x000fe4000001ff00 */
[----:B------:R-:W-:Y:S02]  /*00f0*/  CS2R R12, SRZ ;  /* 0x00000000000c7805 */ /* 0x000fe4000001ff00 */
[----:B------:R-:W-:Y:S02]  /*0100*/  CS2R R58, SRZ ;  /* 0x00000000003a7805 */ /* 0x000fe4000001ff00 */
[----:B------:R-:W-:Y:S02]  /*0110*/  CS2R R110, SRZ ;  /* 0x00000000006e7805 */ /* 0x000fe4000001ff00 */
[----:B------:R-:W-:Y:S01]  /*0120*/  CS2R R78, SRZ ;  /* 0x00000000004e7805 */ /* 0x000fe2000001ff00 */
[----:B------:R-:W-:Y:S01]  /*0130*/  UMOV UR5, 0x400 ;  /* 0x0000040000057882 */ /* 0x000fe20000000000 */
[----:B------:R-:W4:Y:S01]  /*0140*/  LDCU.64 UR8, c[0x0][0x358] ;  /* 0x00006b00ff0877ac */ /* 0x000f220008000a00 */
[----:B---3--:R-:W-:Y:S01]  /*0150*/  UIADD3 UR4, UPT, UPT, UR4, 0x3f, URZ ;  /* 0x0000003f04047890 */ /* 0x008fe2000fffe0ff */
[----:B-1----:R-:W-:-:S03]  /*0160*/  VIADD R0, R27, 0xff ;  /* 0x000000ff1b007836 */ /* 0x002fc60000000000 */
[----:B------:R-:W-:Y:S02]  /*0170*/  UISETP.GE.AND UP0, UPT, UR4, 0x40, UPT ;  /* 0x000000400400788c */ /* 0x000fe4000bf06270 */
[----:B------:R-:W-:Y:S01]  /*0180*/  SHF.R.S32.HI R3, RZ, 0x1f, R0 ;  /* 0x0000001fff037819 */ /* 0x000fe20000011400 */
[----:B0-----:R-:W-:-:S03]  /*0190*/  ULEA UR5, UR6, UR5, 0x18 ;  /* 0x0000000506057291 */ /* 0x001fc6000f8ec0ff */
[----:B------:R-:W-:Y:S02]  /*01a0*/  LEA.HI R3, R3, R0, RZ, 0x8 ;  /* 0x0000000003037211 */ /* 0x000fe400078f40ff */
[----:B--2---:R-:W-:Y:S02]  /*01b0*/  IABS R8, R5 ;  /* 0x0000000500087213 */ /* 0x004fe40000000000 */
[----:B------:R-:W-:-:S05]  /*01c0*/  SHF.R.S32.HI R3, RZ, 0x8, R3 ;  /* 0x00000008ff037819 */ /* 0x000fca0000011403 */
[----:B------:R-:W-:-:S05]  /*01d0*/  IMAD.SHL.U32 R4, R3, 0x8, RZ ;  /* 0x0000000803047824 */ /* 0x000fca00078e00ff */
[-C--:B------:R-:W-:Y:S02]  /*01e0*/  IABS R7, R4.reuse ;  /* 0x0000000400077213 */ /* 0x080fe40000000000 */
[----:B------:R-:W-:Y:S02]  /*01f0*/  IABS R10, R4 ;  /* 0x00000004000a7213 */ /* 0x000fe40000000000 */
[----:B------:R-:W0:Y:S08]  /*0200*/  I2F.RP R0, R7 ;  /* 0x0000000700007306 */ /* 0x000e300000209400 */
[----:B0-----:R-:W0:Y:S02]  /*0210*/  MUFU.RCP R0, R0 ;  /* 0x0000000000007308 */ /* 0x001e240000001000 */
[----:B0-----:R-:W-:-:S02]  /*0220*/  VIADD R2, R0, 0xffffffe ;  /* 0x0ffffffe00027836 */ /* 0x001fc40000000000 */
[----:B------:R-:W-:-:S04]  /*0230*/  IMAD.MOV R0, RZ, RZ, -R10 ;  /* 0x000000ffff007224 */ /* 0x000fc800078e0a0a */
[----:B------:R0:W1:Y:S02]  /*0240*/  F2I.FTZ.U32.TRUNC.NTZ R3, R2 ;  /* 0x0000000200037305 */ /* 0x000064000021f000 */
[----:B0-----:R-:W-:Y:S02]  /*0250*/  IMAD.MOV.U32 R2, RZ, RZ, RZ ;  /* 0x000000ffff027224 */ /* 0x001fe400078e00ff */
[----:B-1----:R-:W-:-:S04]  /*0260*/  IMAD.MOV R6, RZ, RZ, -R3 ;  /* 0x000000ffff067224 */ /* 0x002fc800078e0a03 */
[----:B------:R-:W-:Y:S02]  /*0270*/  IMAD R9, R6, R7, RZ ;  /* 0x0000000706097224 */ /* 0x000fe400078e02ff */
[----:B------:R-:W-:Y:S02]  /*0280*/  IMAD.MOV.U32 R6, RZ, RZ, R8 ;  /* 0x000000ffff067224 */ /* 0x000fe400078e0008 */
[----:B------:R-:W-:-:S06]  /*0290*/  IMAD.HI.U32 R3, R3, R9, R2 ;  /* 0x0000000903037227 */ /* 0x000fcc00078e0002 */
[----:B------:R-:W-:-:S04]  /*02a0*/  IMAD.HI.U32 R3, R3, R6, RZ ;  /* 0x0000000603037227 */ /* 0x000fc800078e00ff */
[----:B------:R-:W-:-:S05]  /*02b0*/  IMAD R0, R3, R0, R6 ;  /* 0x0000000003007224 */ /* 0x000fca00078e0206 */
[----:B------:R-:W-:-:S13]  /*02c0*/  ISETP.GT.U32.AND P1, PT, R7, R0, PT ;  /* 0x000000000700720c */ /* 0x000fda0003f24070 */
[----:B------:R-:W-:Y:S02]  /*02d0*/  @!P1 IMAD.IADD R0, R0, 0x1, -R7 ;  /* 0x0000000100009824 */ /* 0x000fe400078e0a07 */
[----:B------:R-:W-:Y:S01]  /*02e0*/  @!P1 VIADD R3, R3, 0x1 ;  /* 0x0000000103039836 */ /* 0x000fe20000000000 */
[----:B------:R-:W-:Y:S02]  /*02f0*/  ISETP.NE.AND P1, PT, R4, RZ, PT ;  /* 0x000000ff0400720c */ /* 0x000fe40003f25270 */
[----:B------:R-:W-:Y:S02]  /*0300*/  ISETP.GE.U32.AND P0, PT, R0, R7, PT ;  /* 0x000000070000720c */ /* 0x000fe40003f06070 */
[----:B------:R-:W-:-:S04]  /*0310*/  LOP3.LUT R0, R5, R4, RZ, 0x3c, !PT ;  /* 0x0000000405007212 */ /* 0x000fc800078e3cff */
[----:B------:R-:W-:Y:S01]  /*0320*/  ISETP.GE.AND P2, PT, R0, RZ, PT ;  /* 0x000000ff0000720c */ /* 0x000fe20003f46270 */
[----:B------:R-:W-:-:S06]  /*0330*/  VIADD R0, R26, 0x7f ;  /* 0x0000007f1a007836 */ /* 0x000fcc0000000000 */
[----:B------:R-:W-:-:S04]  /*0340*/  @P0 VIADD R3, R3, 0x1 ;  /* 0x0000000103030836 */ /* 0x000fc80000000000 */
[----:B------:R-:W-:Y:S01]  /*0350*/  IMAD.MOV.U32 R2, RZ, RZ, R3 ;  /* 0x000000ffff027224 */ /* 0x000fe200078e0003 */
[----:B------:R-:W-:-:S03]  /*0360*/  SHF.R.S32.HI R3, RZ, 0x1f, R0 ;  /* 0x0000001fff037819 */ /* 0x000fc60000011400 */
[----:B------:R-:W-:Y:S01]  /*0370*/  @!P2 IMAD.MOV R2, RZ, RZ, -R2 ;  /* 0x000000ffff02a224 */ /* 0x000fe200078e0a02 */
[----:B------:R-:W-:Y:S02]  /*0380*/  @!P1 LOP3.LUT R2, RZ, R4, RZ, 0x33, !PT ;  /* 0x00000004ff029212 */ /* 0x000fe400078e33ff */
[----:B------:R-:W-:-:S03]  /*0390*/  LEA.HI R3, R3, R0, RZ, 0x7 ;  /* 0x0000000003037211 */ /* 0x000fc600078f38ff */
[----:B------:R-:W-:Y:S02]  /*03a0*/  IMAD.SHL.U32 R6, R2, 0x8, RZ ;  /* 0x0000000802067824 */ /* 0x000fe400078e00ff */
[----:B------:R-:W-:-:S03]  /*03b0*/  IMAD.MOV R2, RZ, RZ, -R2 ;  /* 0x000000ffff027224 */ /* 0x000fc600078e0a02 */
[----:B------:R-:W-:Y:S01]  /*03c0*/  LEA.HI.SX32 R3, R3, -R6, 0x19 ;  /* 0x8000000603037211 */ /* 0x000fe200078fcaff */
[----:B------:R-:W-:-:S03]  /*03d0*/  IMAD R8, R4, R2, R5 ;  /* 0x0000000204087224 */ /* 0x000fc600078e0205 */
[----:B------:R-:W-:-:S04]  /*03e0*/  VIMNMX R11, PT, PT, R3, 0x8, PT ;  /* 0x00000008030b7848 */ /* 0x000fc80003fe0100 */
[-C--:B------:R-:W-:Y:S02]  /*03f0*/  IABS R7, R11.reuse ;  /* 0x0000000b00077213 */ /* 0x080fe40000000000 */
[----:B------:R-:W-:Y:S02]  /*0400*/  IABS R4, R11 ;  /* 0x0000000b00047213 */ /* 0x000fe40000000000 */
[----:B------:R-:W0:Y:S08]  /*0410*/  I2F.RP R0, R7 ;  /* 0x0000000700007306 */ /* 0x000e300000209400 */
[----:B0-----:R-:W0:Y:S02]  /*0420*/  MUFU.RCP R0, R0 ;  /* 0x0000000000007308 */ /* 0x001e240000001000 */
[----:B0-----:R-:W-:-:S02]  /*0430*/  VIADD R3, R0, 0xffffffe ;  /* 0x0ffffffe00037836 */ /* 0x001fc40000000000 */
[----:B------:R-:W-:Y:S02]  /*0440*/  IMAD.MOV R0, RZ, RZ, -R4 ;  /* 0x000000ffff007224 */ /* 0x000fe400078e0a04 */
[----:B------:R-:W0:Y:S02]  /*0450*/  S2R R4, SR_TID.X ;  /* 0x0000000000047919 */ /* 0x000e240000002100 */
[----:B------:R-:W1:Y:S02]  /*0460*/  F2I.FTZ.U32.TRUNC.NTZ R3, R3 ;  /* 0x0000000300037305 */ /* 0x000e64000021f000 */
[----:B-1----:R-:W-:-:S04]  /*0470*/  IMAD.MOV R9, RZ, RZ, -R3 ;  /* 0x000000ffff097224 */ /* 0x002fc800078e0a03 */
[----:B------:R-:W-:Y:S01]  /*0480*/  IMAD.MOV.U32 R2, RZ, RZ, R9 ;  /* 0x000000ffff027224 */ /* 0x000fe200078e0009 */
[----:B------:R-:W-:-:S03]  /*0490*/  IABS R9, R8 ;  /* 0x0000000800097213 */ /* 0x000fc60000000000 */
[----:B------:R-:W-:Y:S02]  /*04a0*/  IMAD R5, R2, R7, RZ ;  /* 0x0000000702057224 */ /* 0x000fe400078e02ff */
[----:B------:R-:W-:-:S04]  /*04b0*/  IMAD.MOV.U32 R2, RZ, RZ, RZ ;  /* 0x000000ffff027224 */ /* 0x000fc800078e00ff */
[----:B------:R-:W-:Y:S01]  /*04c0*/  IMAD.HI.U32 R2, R3, R5, R2 ;  /* 0x0000000503027227 */ /* 0x000fe200078e0002 */
[----:B0-----:R-:W-:-:S05]  /*04d0*/  LOP3.LUT R3, R4, 0x7f, RZ, 0xc0, !PT ;  /* 0x0000007f04037812 */ /* 0x001fca00078ec0ff */
        /* <DEDUP_REMOVED lines=8> */
[----:B------:R-:W-:-:S07]  /*0560*/  ISETP.GE.AND P2, PT, R0, RZ, PT ;  /* 0x000000ff0000720c */ /* 0x000fce0003f46270 */
[----:B------:R-:W-:-:S06]  /*0570*/  @P0 VIADD R2, R2, 0x1 ;  /* 0x0000000102020836 */ /* 0x000fcc0000000000 */
[----:B------:R-:W-:Y:S01]  /*0580*/  @!P2 IMAD.MOV R2, RZ, RZ, -R2 ;  /* 0x000000ffff02a224 */ /* 0x000fe200078e0a02 */
[----:B------:R-:W-:-:S05]  /*0590*/  @!P1 LOP3.LUT R2, RZ, R11, RZ, 0x33, !PT ;  /* 0x0000000bff029212 */ /* 0x000fca00078e33ff */
[----:B------:R-:W-:Y:S02]  /*05a0*/  IMAD.MOV R0, RZ, RZ, -R2 ;  /* 0x000000ffff007224 */ /* 0x000fe400078e0a02 */
[----:B------:R-:W-:Y:S02]  /*05b0*/  IMAD.SHL.U32 R22, R2, 0x100, RZ ;  /* 0x0000010002167824 */ /* 0x000fe400078e00ff */
[----:B------:R-:W-:Y:S01]  /*05c0*/  IMAD R0, R11, R0, R8 ;  /* 0x000000000b007224 */ /* 0x000fe200078e0208 */
[----:B------:R-:W-:Y:S02]  /*05d0*/  CS2R R10, SRZ ;  /* 0x00000000000a7805 */ /* 0x000fe4000001ff00 */
[----:B------:R-:W-:Y:S01]  /*05e0*/  CS2R R8, SRZ ;  /* 0x0000000000087805 */ /* 0x000fe2000001ff00 */
[----:B------:R-:W-:Y:S01]  /*05f0*/  IMAD.IADD R0, R6, 0x1, R0 ;  /* 0x0000000106007824 */ /* 0x000fe200078e0200 */
[----:B------:R-:W-:-:S03]  /*0600*/  CS2R R6, SRZ ;  /* 0x0000000000067805 */ /* 0x000fc6000001ff00 */
[----:B------:R-:W-:Y:S01]  /*0610*/  IMAD R23, R0, 0x80, R3 ;  /* 0x0000008000177824 */ /* 0x000fe200078e0203 */
[----:B------:R-:W-:-:S04]  /*0620*/  SHF.R.U32.HI R0, RZ, 0x7, R4 ;  /* 0x00000007ff007819 */ /* 0x000fc80000011604 */
[----:B------:R0:W-:Y:S01]  /*0630*/  STL [R1+0x10c], R23 ;  /* 0x00010c1701007387 */ /* 0x0001e20000100800 */
[----:B------:R-:W-:-:S03]  /*0640*/  SGXT.U32 R81, R0, 0x2 ;  /* 0x000000020051781a */ /* 0x000fc60000000000 */
[----:B------:R0:W-:Y:S01]  /*0650*/  STL [R1+0xb8], R22 ;  /* 0x0000b81601007387 */ /* 0x0001e20000100800 */
[----:B----4-:R-:W-:Y:S05]  /*0660*/  BRA.U !UP0, `(.L_x_0) ;  /* 0x0000005508807547 */ /* 0x010fea000b800000 */
[----:B------:R-:W-:Y:S01]  /*0670*/  IABS R17, R26 ;  /* 0x0000001a00117213 */ /* 0x000fe20000000000 */
[----:B------:R-:W1:Y:S01]  /*0680*/  LDCU UR6, c[0x0][0x3b0] ;  /* 0x00007600ff0677ac */ /* 0x000e620008000800 */
[----:B------:R-:W-:Y:S01]  /*0690*/  IABS R3, R27 ;  /* 0x0000001b00037213 */ /* 0x000fe20000000000 */
[----:B------:R-:W-:Y:S01]  /*06a0*/  IMAD.SHL.U32 R120, R4, 0x80, RZ ;  /* 0x0000008004787824 */ /* 0x000fe200078e00ff */
[----:B------:R-:W2:Y:S01]  /*06b0*/  I2F.RP R2, R17 ;  /* 0x0000001100027306 */ /* 0x000ea20000209400 */
[----:B------:R-:W-:Y:S01]  /*06c0*/  IABS R14, R23 ;  /* 0x00000017000e7213 */ /* 0x000fe20000000000 */
[----:B------:R-:W3:Y:S01]  /*06d0*/  LDCU.128 UR12, c[0x0][0x380] ;  /* 0x00007000ff0c77ac */ /* 0x000ee20008000c00 */
[----:B------:R-:W-:Y:S02]  /*06e0*/  SHF.R.U32.HI R7, RZ, 0x6, R4 ;  /* 0x00000006ff077819 */ /* 0x000fe40000011604 */
[----:B------:R-:W-:Y:S02]  /*06f0*/  CS2R R72, SRZ ;  /* 0x0000000000487805 */ /* 0x000fe4000001ff00 */
[----:B------:R-:W-:Y:S01]  /*0700*/  ISETP.GE.AND P3, PT, R23, RZ, PT ;  /* 0x000000ff1700720c */ /* 0x000fe20003f66270 */
[----:B------:R-:W4:Y:S01]  /*0710*/  LDCU UR10, c[0x0][0x3a4] ;  /* 0x00007480ff0a77ac */ /* 0x000f220008000800 */
[----:B------:R-:W-:Y:S01]  /*0720*/  SGXT.U32 R7, R7, 0x3 ;  /* 0x000000030707781a */ /* 0x000fe20000000000 */
[----:B------:R-:W5:Y:S01]  /*0730*/  I2F.RP R0, R3 ;  /* 0x0000000300007306 */ /* 0x000f620000209400 */
[----:B------:R-:W-:-:S02]  /*0740*/  ISETP.NE.AND P1, PT, R26, RZ, PT ;  /* 0x000000ff1a00720c */ /* 0x000fc40003f25270 */
[----:B------:R-:W-:Y:S02]  /*0750*/  CS2R R74, SRZ ;  /* 0x00000000004a7805 */ /* 0x000fe4000001ff00 */
[----:B------:R-:W-:Y:S02]  /*0760*/  LOP3.LUT R7, R22, R7, RZ, 0xfc, !PT ;  /* 0x0000000716077212 */ /* 0x000fe400078efcff */
[----:B------:R-:W-:Y:S02]  /*0770*/  CS2R R58, SRZ ;  /* 0x00000000003a7805 */ /* 0x000fe4000001ff00 */
[----:B------:R-:W-:Y:S02]  /*0780*/  CS2R R60, SRZ ;  /* 0x00000000003c7805 */ /* 0x000fe4000001ff00 */
[----:B------:R-:W-:Y:S02]  /*0790*/  CS2R R62, SRZ ;  /* 0x00000000003e7805 */ /* 0x000fe4000001ff00 */
[C---:B------:R-:W-:Y:S01]  /*07a0*/  LOP3.LUT R19, R7.reuse, 0xf8, RZ, 0xfc, !PT ;  /* 0x000000f807137812 */ /* 0x040fe200078efcff */
[----:B--2---:R-:W2:Y:S01]  /*07b0*/  MUFU.RCP R2, R2 ;  /* 0x0000000200027308 */ /* 0x004ea20000001000 */
[----:B------:R-:W-:-:S02]  /*07c0*/  LOP3.LUT R20, R7, 0xf0, RZ, 0xfc, !PT ;  /* 0x000000f007147812 */ /* 0x000fc400078efcff */
[----:B------:R-:W-:Y:S02]  /*07d0*/  CS2R R64, SRZ ;  /* 0x0000000000407805 */ /* 0x000fe4000001ff00 */
[C---:B------:R-:W-:Y:S02]  /*07e0*/  LOP3.LUT R21, R7.reuse, 0xe8, RZ, 0xfc, !PT ;  /* 0x000000e807157812 */ /* 0x040fe400078efcff */
[----:B------:R-:W-:Y:S02]  /*07f0*/  CS2R R66, SRZ ;  /* 0x0000000000427805 */ /* 0x000fe4000001ff00 */
[----:B------:R-:W-:Y:S02]  /*0800*/  IABS R12, R20 ;  /* 0x00000014000c7213 */ /* 0x000fe40000000000 */
[----:B------:R-:W-:Y:S02]  /*0810*/  CS2R R68, SRZ ;  /* 0x0000000000447805 */ /* 0x000fe4000001ff00 */
[----:B0-----:R-:W-:Y:S01]  /*0820*/  LOP3.LUT R22, R7, 0xe0, RZ, 0xfc, !PT ;  /* 0x000000e007167812 */ /* 0x001fe200078efcff */
[----:B-----5:R-:W0:Y:S01]  /*0830*/  MUFU.RCP R0, R0 ;  /* 0x0000000000007308 */ /* 0x020e220000001000 */
[----:B------:R-:W-:-:S02]  /*0840*/  IABS R13, R21 ;  /* 0x00000015000d7213 */ /* 0x000fc40000000000 */
[----:B------:R-:W-:Y:S02]  /*0850*/  CS2R R70, SRZ ;  /* 0x0000000000467805 */ /* 0x000fe4000001ff00 */
[----:B------:R-:W-:Y:S02]  /*0860*/  IABS R15, R22 ;  /* 0x00000016000f7213 */ /* 0x000fe40000000000 */
[----:B------:R-:W-:Y:S02]  /*0870*/  CS2R R112, SRZ ;  /* 0x0000000000707805 */ /* 0x000fe4000001ff00 */
[C---:B------:R-:W-:Y:S02]  /*0880*/  LOP3.LUT R25, R7.reuse, 0xb0, RZ, 0xfc, !PT ;  /* 0x000000b007197812 */ /* 0x040fe400078efcff */
[----:B------:R-:W-:Y:S02]  /*0890*/  CS2R R114, SRZ ;  /* 0x0000000000727805 */ /* 0x000fe4000001ff00 */
[----:B------:R-:W-:-:S02]  /*08a0*/  LOP3.LUT R28, R7, 0xa0, RZ, 0xfc, !PT ;  /* 0x000000a0071c7812 */ /* 0x000fc400078efcff */
[----:B------:R-:W-:Y:S01]  /*08b0*/  CS2R R108, SRZ ;  /* 0x00000000006c7805 */ /* 0x000fe2000001ff00 */
[----:B--2---:R-:W-:Y:S01]  /*08c0*/  VIADD R10, R2, 0xffffffe ;  /* 0x0ffffffe020a7836 */ /* 0x004fe20000000000 */
[----:B------:R-:W-:Y:S02]  /*08d0*/  LOP3.LUT R34, R7, 0x70, RZ, 0xfc, !PT ;  /* 0x0000007007227812 */ /* 0x000fe400078efcff */
[----:B------:R-:W-:Y:S02]  /*08e0*/  CS2R R110, SRZ ;  /* 0x00000000006e7805 */ /* 0x000fe4000001ff00 */
[----:B------:R-:W-:Y:S01]  /*08f0*/  IABS R24, R28 ;  /* 0x0000001c00187213 */ /* 0x000fe20000000000 */
[----:B------:R2:W5:Y:S01]  /*0900*/  F2I.FTZ.U32.TRUNC.NTZ R11, R10 ;  /* 0x0000000a000b7305 */ /* 0x000562000021f000 */
[----:B------:R-:W-:Y:S02]  /*0910*/  IABS R30, R34 ;  /* 0x00000022001e7213 */ /* 0x000fe40000000000 */
[----:B------:R-:W-:-:S02]  /*0920*/  CS2R R92, SRZ ;  /* 0x00000000005c7805 */ /* 0x000fc4000001ff00 */
[C---:B------:R-:W-:Y:S01]  /*0930*/  LOP3.LUT R35, R7.reuse, 0x68, RZ, 0xfc, !PT ;  /* 0x0000006807237812 */ /* 0x040fe200078efcff */
[----:B0-----:R-:W-:Y:S01]  /*0940*/  VIADD R8, R0, 0xffffffe ;  /* 0x0ffffffe00087836 */ /* 0x001fe20000000000 */
[----:B------:R-:W-:Y:S02]  /*0950*/  LOP3.LUT R37, R7, 0x60, RZ, 0xfc, !PT ;  /* 0x0000006007257812 */ /* 0x000fe400078efcff */
[----:B------:R-:W-:Y:S02]  /*0960*/  CS2R R94, SRZ ;  /* 0x00000000005e7805 */ /* 0x000fe4000001ff00 */
[----:B------:R-:W-:Y:S01]  /*0970*/  IABS R32, R35 ;  /* 0x0000002300207213 */ /* 0x000fe20000000000 */
[----:B------:R0:W1:Y:S01]  /*0980*/  F2I.FTZ.U32.TRUNC.NTZ R9, R8 ;  /* 0x0000000800097305 */ /* 0x000062000021f000 */
[----:B--2---:R-:W-:Y:S01]  /*0990*/  IMAD.MOV.U32 R10, RZ, RZ, RZ ;  /* 0x000000ffff0a7224 */ /* 0x004fe200078e00ff */
[----:B------:R-:W-:Y:S02]  /*09a0*/  IABS R33, R37 ;  /* 0x0000002500217213 */ /* 0x000fe40000000000 */
[----:B------:R-:W-:-:S02]  /*09b0*/  CS2R R76, SRZ ;  /* 0x00000000004c7805 */ /* 0x000fc4000001ff00 */
[C---:B------:R-:W-:Y:S02]  /*09c0*/  LOP3.LUT R39, R7.reuse, 0x58, RZ, 0xfc, !PT ;  /* 0x0000005807277812 */ /* 0x040fe400078efcff */
[----:B------:R-:W-:Y:S02]  /*09d0*/  CS2R R78, SRZ ;  /* 0x00000000004e7805 */ /* 0x000fe4000001ff00 */
[C---:B------:R-:W-:Y:S01]  /*09e0*/  LOP3.LUT R43, R7.reuse, 0x48, RZ, 0xfc, !PT ;  /* 0x00000048072b7812 */ /* 0x040fe200078efcff */
[----:B-----5:R-:W-:Y:S01]  /*09f0*/  IMAD.MOV R6, RZ, RZ, -R11 ;  /* 0x000000ffff067224 */ /* 0x020fe200078e0a0b */
[----:B------:R-:W-:Y:S01]  /*0a00*/  LOP3.LUT R45, R7, 0x40, RZ, 0xfc, !PT ;  /* 0x00000040072d7812 */ /* 0x000fe200078efcff */
[----:B0-----:R-:W-:Y:S01]  /*0a10*/  IMAD.MOV.U32 R8, RZ, RZ, RZ ;  /* 0x000000ffff087224 */ /* 0x001fe200078e00ff */
[----:B------:R-:W-:Y:S01]  /*0a20*/  IABS R38, R43 ;  /* 0x0000002b00267213 */ /* 0x000fe20000000000 */
[----:B------:R-:W-:Y:S01]  /*0a30*/  IMAD R5, R6, R17, RZ ;  /* 0x0000001106057224 */ /* 0x000fe200078e02ff */
[----:B------:R-:W-:-:S02]  /*0a40*/  SHF.R.U32.HI R6, RZ, 0x3, R4 ;  /* 0x00000003ff067819 */ /* 0x000fc40000011604 */
[----:B------:R-:W-:Y:S02]  /*0a50*/  CS2R R84, SRZ ;  /* 0x0000000000547805 */ /* 0x000fe4000001ff00 */
[----:B------:R-:W-:Y:S01]  /*0a60*/  IABS R40, R45 ;  /* 0x0000002d00287213 */ /* 0x000fe20000000000 */
[----:B------:R-:W-:Y:S01]  /*0a70*/  IMAD.HI.U32 R10, R11, R5, R10 ;  /* 0x000000050b0a7227 */ /* 0x000fe200078e000a */
[C---:B------:R-:W-:Y:S02]  /*0a80*/  LOP3.LUT R41, R7.reuse, 0x50, RZ, 0xfc, !PT ;  /* 0x0000005007297812 */ /* 0x040fe400078efcff */
[----:B------:R-:W-:Y:S02]  /*0a90*/  CS2R R86, SRZ ;  /* 0x0000000000567805 */ /* 0x000fe4000001ff00 */
[----:B------:R-:W-:Y:S01]  /*0aa0*/  LOP3.LUT R47, R7, 0x38, RZ, 0xfc, !PT ;  /* 0x00000038072f7812 */ /* 0x000fe200078efcff */
[----:B-1----:R-:W-:Y:S01]  /*0ab0*/  IMAD.MOV R0, RZ, RZ, -R9 ;  /* 0x000000ffff007224 */ /* 0x002fe200078e0a09 */
[----:B------:R-:W-:Y:S01]  /*0ac0*/  IABS R36, R41 ;  /* 0x0000002900247213 */ /* 0x000fe20000000000 */
[----:B------:R-:W-:Y:S01]  /*0ad0*/  IMAD.HI.U32 R10, R10, R14, RZ ;  /* 0x0000000e0a0a7227 */ /* 0x000fe200078e00ff */
[----:B------:R-:W-:-:S02]  /*0ae0*/  IABS R42, R47 ;  /* 0x0000002f002a7213 */ /* 0x000fc40000000000 */
[----:B------:R-:W-:Y:S02]  /*0af0*/  CS2R R88, SRZ ;  /* 0x0000000000587805 */ /* 0x000fe4000001ff00 */
[C---:B------:R-:W-:Y:S01]  /*0b00*/  LOP3.LUT R49, R7.reuse, 0x30, RZ, 0xfc, !PT ;  /* 0x0000003007317812 */ /* 0x040fe200078efcff */
[----:B------:R-:W-:Y:S01]  /*0b10*/  IMAD.MOV R10, RZ, RZ, -R10 ;  /* 0x000000ffff0a7224 */ /* 0x000fe200078e0a0a */
[----:B------:R-:W-:Y:S01]  /*0b20*/  LOP3.LUT R51, R7, 0x28, RZ, 0xfc, !PT ;  /* 0x0000002807337812 */ /* 0x000fe200078efcff */
[----:B------:R-:W-:Y:S01]  /*0b30*/  IMAD R5, R0, R3, RZ ;  /* 0x0000000300057224 */ /* 0x000fe200078e02ff */
[----:B------:R-:W-:Y:S01]  /*0b40*/  IABS R0, R19 ;  /* 0x0000001300007213 */ /* 0x000fe20000000000 */
[----:B------:R-:W-:Y:S01]  /*0b50*/  IMAD R14, R17, R10, R14 ;  /* 0x0000000a110e7224 */ /* 0x000fe200078e020e */
[----:B------:R-:W-:Y:S01]  /*0b60*/  IABS R44, R49 ;  /* 0x00000031002c7213 */ /* 0x000fe20000000000 */
[----:B------:R-:W-:Y:S01]  /*0b70*/  IMAD.HI.U32 R8, R9, R5, R8 ;  /* 0x0000000509087227 */ /* 0x000fe200078e0008 */
[----:B------:R-:W-:-:S02]  /*0b80*/  IABS R46, R51 ;  /* 0x00000033002e7213 */ /* 0x000fc40000000000 */
[----:B------:R-:W-:Y:S02]  /*0b90*/  CS2R R90, SRZ ;  /* 0x00000000005a7805 */ /* 0x000fe4000001ff00 */
[----:B------:R-:W-:Y:S01]  /*0ba0*/  ISETP.GT.U32.AND P0, PT, R17, R14, PT ;  /* 0x0000000e1100720c */ /* 0x000fe20003f04070 */
[----:B------:R-:W-:Y:S01]  /*0bb0*/  IMAD.MOV.U32 R9, RZ, RZ, R0 ;  /* 0x000000ffff097224 */ /* 0x000fe200078e0000 */
[----:B------:R-:W-:Y:S01]  /*0bc0*/  LOP3.LUT R53, R7, 0x8, RZ, 0xfc, !PT ;  /* 0x0000000807357812 */ /* 0x000fe200078efcff */
[C---:B------:R-:W-:Y:S01]  /*0bd0*/  IMAD.HI.U32 R2, R8.reuse, R12, RZ ;  /* 0x0000000c08027227 */ /* 0x040fe200078e00ff */
[----:B------:R-:W0:Y:S03]  /*0be0*/  LDCU UR7, c[0x0][0x3a0] ;  /* 0x00007400ff0777ac */ /* 0x000e260008000800 */
[----:B------:R-:W-:-:S04]  /*0bf0*/  IMAD.HI.U32 R0, R8, R9, RZ ;  /* 0x0000000908007227 */ /* 0x000fc800078e00ff */
[----:B------:R-:W-:Y:S02]  /*0c00*/  IMAD.SHL.U32 R11, R4, 0x2, RZ ;  /* 0x00000002040b7824 */ /* 0x000fe400078e00ff */
[----:B------:R-:W-:Y:S02]  /*0c10*/  IMAD.MOV R0, RZ, RZ, -R0 ;  /* 0x000000ffff007224 */ /* 0x000fe400078e0a00 */
[----:B------:R-:W-:Y:S01]  /*0c20*/  IMAD.MOV R2, RZ, RZ, -R2 ;  /* 0x000000ffff027224 */ /* 0x000fe200078e0a02 */
[----:B------:R-:W-:Y:S01]  /*0c30*/  LOP3.LUT R5, R11, 0x10, RZ, 0xc0, !PT ;  /* 0x000000100b057812 */ /* 0x000fe200078ec0ff */
[----:B------:R-:W-:Y:S02]  /*0c40*/  @!P0 IMAD.IADD R14, R14, 0x1, -R17 ;  /* 0x000000010e0e8824 */ /* 0x000fe400078e0a11 */
[----:B------:R-:W-:Y:S01]  /*0c50*/  IMAD R9, R3, R0, R9 ;  /* 0x0000000003097224 */ /* 0x000fe200078e0209 */
[----:B------:R-:W-:Y:S01]  /*0c60*/  LOP3.LUT R5, R5, 0x20, R6, 0xf8, !PT ;  /* 0x0000002005057812 */ /* 0x000fe200078ef806 */
[----:B------:R-:W-:Y:S01]  /*0c70*/  IMAD R10, R3, R2, R12 ;  /* 0x00000002030a7224 */ /* 0x000fe200078e020c */
[----:B------:R-:W-:Y:S01]  /*0c80*/  LOP3.LUT R2, R4, 0x1c0, RZ, 0xc0, !PT ;  /* 0x000001c004027812 */ /* 0x000fe200078ec0ff */
[----:B------:R-:W-:Y:S01]  /*0c90*/  IMAD.HI.U32 R12, R8, R15, RZ ;  /* 0x0000000f080c7227 */ /* 0x000fe200078e00ff */
[----:B------:R-:W-:-:S02]  /*0ca0*/  ISETP.GT.U32.AND P4, PT, R17, R14, PT ;  /* 0x0000000e1100720c */ /* 0x000fc40003f84070 */
[----:B------:R-:W-:Y:S01]  /*0cb0*/  LOP3.LUT R0, R4, 0x180, RZ, 0xc0, !PT ;  /* 0x0000018004007812 */ /* 0x000fe200078ec0ff */
[----:B------:R-:W-:Y:S01]  /*0cc0*/  IMAD.HI.U32 R31, R8, R33, RZ ;  /* 0x00000021081f7227 */ /* 0x000fe200078e00ff */
[----:B------:R-:W-:Y:S02]  /*0cd0*/  LOP3.LUT R6, R4, 0x7, RZ, 0xc0, !PT ;  /* 0x0000000704067812 */ /* 0x000fe400078ec0ff */
[----:B------:R-:W-:Y:S01]  /*0ce0*/  SHF.R.U32.HI R16, RZ, 0x2, R2 ;  /* 0x00000002ff107819 */ /* 0x000fe20000011602 */
[----:B------:R-:W-:Y:S01]  /*0cf0*/  IMAD.HI.U32 R2, R8, R13, RZ ;  /* 0x0000000d08027227 */ /* 0x000fe200078e00ff */
[C---:B------:R-:W-:Y:S02]  /*0d00*/  ISETP.GT.U32.AND P0, PT, R3.reuse, R9, PT ;  /* 0x000000090300720c */ /* 0x040fe40003f04070 */
[----:B------:R-:W-:Y:S01]  /*0d10*/  ISETP.GT.U32.AND P2, PT, R3, R10, PT ;  /* 0x0000000a0300720c */ /* 0x000fe20003f44070 */
[----:B------:R-:W-:Y:S01]  /*0d20*/  IMAD.SHL.U32 R18, R6, 0x10, RZ ;  /* 0x0000001006127824 */ /* 0x000fe200078e00ff */
[----:B------:R-:W-:Y:S01]  /*0d30*/  SHF.R.U32.HI R0, RZ, 0x3, R0 ;  /* 0x00000003ff007819 */ /* 0x000fe20000011600 */
[----:B------:R-:W-:-:S02]  /*0d40*/  IMAD.MOV R2, RZ, RZ, -R2 ;  /* 0x000000ffff027224 */ /* 0x000fc400078e0a02 */
[----:B------:R-:W-:Y:S01]  /*0d50*/  @!P4 IMAD.IADD R14, R14, 0x1, -R17 ;  /* 0x000000010e0ec824 */ /* 0x000fe200078e0a11 */
[--C-:B------:R-:W-:Y:S02]  /*0d60*/  LOP3.LUT R121, R0, 0x3fe, R11.reuse, 0x78, !PT ;  /* 0x000003fe00797812 */ /* 0x100fe400078e780b */
[--C-:B------:R-:W-:Y:S01]  /*0d70*/  LOP3.LUT R0, R16, 0x3fe, R11.reuse, 0x78, !PT ;  /* 0x000003fe10007812 */ /* 0x100fe200078e780b */
[----:B------:R-:W-:Y:S01]  /*0d80*/  IMAD.MOV R16, RZ, RZ, -R12 ;  /* 0x000000ffff107224 */ /* 0x000fe200078e0a0c */
[----:B------:R-:W-:Y:S01]  /*0d90*/  LOP3.LUT R11, R18, 0x30, R11, 0x78, !PT ;  /* 0x00000030120b7812 */ /* 0x000fe200078e780b */
[----:B------:R-:W-:Y:S01]  /*0da0*/  IMAD R12, R3, R2, R13 ;  /* 0x00000002030c7224 */ /* 0x000fe200078e020d */
[----:B------:R-:W-:Y:S01]  /*0db0*/  LOP3.LUT R18, R7, 0xd8, RZ, 0xfc, !PT ;  /* 0x000000d807127812 */ /* 0x000fe200078efcff */
[----:B------:R-:W-:Y:S01]  /*0dc0*/  IMAD R13, R3, R16, R15 ;  /* 0x00000010030d7224 */ /* 0x000fe200078e020f */
[----:B------:R-:W-:Y:S01]  /*0dd0*/  ISETP.GE.AND P4, PT, R20, RZ, PT ;  /* 0x000000ff1400720c */ /* 0x000fe20003f86270 */
[--C-:B------:R-:W-:Y:S01]  /*0de0*/  @!P0 IMAD.IADD R9, R9, 0x1, -R3.reuse ;  /* 0x0000000109098824 */ /* 0x100fe200078e0a03 */
[----:B------:R-:W-:Y:S01]  /*0df0*/  IABS R15, R18 ;  /* 0x00000012000f7213 */ /* 0x000fe20000000000 */
[----:B------:R-:W-:Y:S01]  /*0e00*/  IMAD.MOV.U32 R2, RZ, RZ, R14 ;  /* 0x000000ffff027224 */ /* 0x000fe200078e000e */
[C---:B------:R-:W-:Y:S01]  /*0e10*/  ISETP.GT.U32.AND P6, PT, R3.reuse, R12, PT ;  /* 0x0000000c0300720c */ /* 0x040fe20003fc4070 */
[----:B------:R-:W-:Y:S01]  /*0e20*/  @!P2 IMAD.IADD R10, R10, 0x1, -R3 ;  /* 0x000000010a0aa824 */ /* 0x000fe200078e0a03 */
[C---:B------:R-:W-:Y:S01]  /*0e30*/  ISETP.GT.U32.AND P5, PT, R3.reuse, R9, PT ;  /* 0x000000090300720c */ /* 0x040fe20003fa4070 */
[----:B------:R-:W-:Y:S01]  /*0e40*/  @!P3 IMAD.MOV R2, RZ, RZ, -R2 ;  /* 0x000000ffff02b224 */ /* 0x000fe200078e0a02 */
[C---:B------:R-:W-:Y:S01]  /*0e50*/  ISETP.GT.U32.AND P2, PT, R3.reuse, R13, PT ;  /* 0x0000000d0300720c */ /* 0x040fe20003f44070 */
[----:B------:R-:W-:Y:S01]  /*0e60*/  IMAD.HI.U32 R14, R8, R15, RZ ;  /* 0x0000000f080e7227 */ /* 0x000fe200078e00ff */
[----:B------:R-:W-:-:S02]  /*0e70*/  ISETP.GT.U32.AND P3, PT, R3, R10, PT ;  /* 0x0000000a0300720c */ /* 0x000fc40003f64070 */
[----:B------:R-:W-:Y:S01]  /*0e80*/  ISETP.GE.AND P0, PT, R19, RZ, PT ;  /* 0x000000ff1300720c */ /* 0x000fe20003f06270 */
[----:B------:R-:W-:Y:S01]  /*0e90*/  IMAD.MOV R14, RZ, RZ, -R14 ;  /* 0x000000ffff0e7224 */ /* 0x000fe200078e0a0e */
[----:B------:R-:W-:Y:S02]  /*0ea0*/  @!P1 LOP3.LUT R2, RZ, R26, RZ, 0x33, !PT ;  /* 0x0000001aff029212 */ /* 0x000fe400078e33ff */
[----:B------:R-:W-:Y:S01]  /*0eb0*/  ISETP.GE.AND P1, PT, R21, RZ, PT ;  /* 0x000000ff1500720c */ /* 0x000fe20003f26270 */
[----:B------:R-:W-:Y:S01]  /*0ec0*/  @!P6 IMAD.IADD R12, R12, 0x1, -R3 ;  /* 0x000000010c0ce824 */ /* 0x000fe200078e0a03 */
[----:B------:R-:W-:Y:S01]  /*0ed0*/  ISETP.GE.AND P6, PT, R18, RZ, PT ;  /* 0x000000ff1200720c */ /* 0x000fe20003fc6270 */
[----:B------:R-:W-:Y:S01]  /*0ee0*/  IMAD R14, R3, R14, R15 ;  /* 0x0000000e030e7224 */ /* 0x000fe200078e020f */
[----:B------:R-:W-:Y:S01]  /*0ef0*/  LOP3.LUT R15, R7, 0xd0, RZ, 0xfc, !PT ;  /* 0x000000d0070f7812 */ /* 0x000fe200078efcff */
[--C-:B------:R-:W-:Y:S01]  /*0f00*/  @!P5 IMAD.IADD R9, R9, 0x1, -R3.reuse ;  /* 0x000000010909d824 */ /* 0x100fe200078e0a03 */
[----:B------:R-:W-:Y:S01]  /*0f10*/  ISETP.GE.AND P5, PT, R22, RZ, PT ;  /* 0x000000ff1600720c */ /* 0x000fe20003fa6270 */
[--C-:B------:R-:W-:Y:S01]  /*0f20*/  @!P2 IMAD.IADD R13, R13, 0x1, -R3.reuse ;  /* 0x000000010d0da824 */ /* 0x100fe200078e0a03 */
[----:B------:R-:W-:Y:S01]  /*0f30*/  ISETP.GT.U32.AND P2, PT, R3, R12, PT ;  /* 0x0000000c0300720c */ /* 0x000fe20003f44070 */
[----:B------:R-:W-:Y:S01]  /*0f40*/  @!P3 IMAD.IADD R10, R10, 0x1, -R3 ;  /* 0x000000010a0ab824 */ /* 0x000fe200078e0a03 */
[----:B------:R-:W-:Y:S01]  /*0f50*/  IABS R17, R15 ;  /* 0x0000000f00117213 */ /* 0x000fe20000000000 */
[----:B------:R-:W-:Y:S01]  /*0f60*/  @!P0 IMAD.MOV R9, RZ, RZ, -R9 ;  /* 0x000000ffff098224 */ /* 0x000fe200078e0a09 */
[----:B------:R-:W-:Y:S01]  /*0f70*/  ISETP.GE.AND P0, PT, R15, RZ, PT ;  /* 0x000000ff0f00720c */ /* 0x000fe20003f06270 */
[----:B------:R-:W-:Y:S01]  /*0f80*/  @!P4 IMAD.MOV R10, RZ, RZ, -R10 ;  /* 0x000000ffff0ac224 */ /* 0x000fe200078e0a0a */
[C---:B------:R-:W-:Y:S01]  /*0f90*/  ISETP.GT.U32.AND P4, PT, R3.reuse, R14, PT ;  /* 0x0000000e0300720c */ /* 0x040fe20003f84070 */
[----:B------:R-:W-:Y:S01]  /*0fa0*/  IMAD.HI.U32 R15, R8, R17, RZ ;  /* 0x00000011080f7227 */ /* 0x000fe200078e00ff */
[----:B------:R-:W-:-:S02]  /*0fb0*/  ISETP.GT.U32.AND P3, PT, R3, R13, PT ;  /* 0x0000000d0300720c */ /* 0x000fc40003f64070 */
[C---:B------:R-:W-:Y:S01]  /*0fc0*/  LOP3.LUT R16, R7.reuse, 0xc8, RZ, 0xfc, !PT ;  /* 0x000000c807107812 */ /* 0x040fe200078efcff */
[----:B------:R-:W-:Y:S01]  /*0fd0*/  IMAD.MOV R18, RZ, RZ, -R15 ;  /* 0x000000ffff127224 */ /* 0x000fe200078e0a0f */
[----:B------:R-:W-:Y:S01]  /*0fe0*/  LOP3.LUT R21, R7, 0xc0, RZ, 0xfc, !PT ;  /* 0x000000c007157812 */ /* 0x000fe200078efcff */
[----:B------:R-:W-:Y:S01]  /*0ff0*/  @!P2 IMAD.IADD R12, R12, 0x1, -R3 ;  /* 0x000000010c0ca824 */ /* 0x000fe200078e0a03 */
[----:B------:R-:W-:Y:S01]  /*1000*/  IABS R19, R16 ;  /* 0x0000001000137213 */ /* 0x000fe20000000000 */
[C---:B------:R-:W-:Y:S01]  /*1010*/  IMAD R15, R3.reuse, R18, R17 ;  /* 0x00000012030f7224 */ /* 0x040fe200078e0211 */
[----:B------:R-:W-:Y:S01]  /*1020*/  IABS R20, R21 ;  /* 0x0000001500147213 */ /* 0x000fe20000000000 */
[----:B------:R-:W-:Y:S01]  /*1030*/  @!P1 IMAD.MOV R12, RZ, RZ, -R12 ;  /* 0x000000ffff0c9224 */ /* 0x000fe200078e0a0c */
[----:B------:R-:W-:Y:S01]  /*1040*/  ISETP.GE.AND P2, PT, R16, RZ, PT ;  /* 0x000000ff1000720c */ /* 0x000fe20003f46270 */
[--C-:B------:R-:W-:Y:S01]  /*1050*/  @!P4 IMAD.IADD R14, R14, 0x1, -R3.reuse ;  /* 0x000000010e0ec824 */ /* 0x100fe200078e0a03 */
[----:B------:R-:W-:Y:S01]  /*1060*/  ISETP.GT.U32.AND P1, PT, R3, R15, PT ;  /* 0x0000000f0300720c */ /* 0x000fe20003f24070 */
[----:B------:R-:W-:Y:S01]  /*1070*/  @!P3 IMAD.IADD R13, R13, 0x1, -R3 ;  /* 0x000000010d0db824 */ /* 0x000fe200078e0a03 */
[----:B------:R-:W-:Y:S01]  /*1080*/  LOP3.LUT R18, R7, 0xb8, RZ, 0xfc, !PT ;  /* 0x000000b807127812 */ /* 0x000fe200078efcff */
[----:B------:R-:W-:Y:S01]  /*1090*/  IMAD.HI.U32 R16, R8, R19, RZ ;  /* 0x0000001308107227 */ /* 0x000fe200078e00ff */
[----:B------:R-:W-:-:S02]  /*10a0*/  ISETP.GT.U32.AND P4, PT, R3, R14, PT ;  /* 0x0000000e0300720c */ /* 0x000fc40003f84070 */
[----:B------:R-:W-:Y:S01]  /*10b0*/  ISETP.GE.AND P3, PT, R21, RZ, PT ;  /* 0x000000ff1500720c */ /* 0x000fe20003f66270 */
[----:B------:R-:W-:Y:S01]  /*10c0*/  IMAD.HI.U32 R17, R8, R20, RZ ;  /* 0x0000001408117227 */ /* 0x000fe200078e00ff */
[----:B------:R-:W-:Y:S02]  /*10d0*/  LOP3.LUT R26, R7, 0xa8, RZ, 0xfc, !PT ;  /* 0x000000a8071a7812 */ /* 0x000fe400078efcff */
[----:B------:R-:W-:Y:S01]  /*10e0*/  IABS R21, R25 ;  /* 0x0000001900157213 */ /* 0x000fe20000000000 */
[----:B------:R-:W-:Y:S01]  /*10f0*/  @!P5 IMAD.MOV R13, RZ, RZ, -R13 ;  /* 0x000000ffff0dd224 */ /* 0x000fe200078e0a0d */
[----:B------:R-:W-:Y:S01]  /*1100*/  ISETP.GE.AND P5, PT, R18, RZ, PT ;  /* 0x000000ff1200720c */ /* 0x000fe20003fa6270 */
[----:B------:R-:W-:Y:S01]  /*1110*/  IMAD.MOV R16, RZ, RZ, -R16 ;  /* 0x000000ffff107224 */ /* 0x000fe200078e0a10 */
[----:B------:R-:W-:Y:S01]  /*1120*/  IABS R18, R18 ;  /* 0x0000001200127213 */ /* 0x000fe20000000000 */
[----:B------:R-:W-:Y:S01]  /*1130*/  IMAD.MOV R17, RZ, RZ, -R17 ;  /* 0x000000ffff117224 */ /* 0x000fe200078e0a11 */
[----:B------:R-:W-:Y:S01]  /*1140*/  IABS R23, R26 ;  /* 0x0000001a00177213 */ /* 0x000fe20000000000 */
[----:B------:R-:W-:-:S02]  /*1150*/  IMAD R16, R3, R16, R19 ;  /* 0x0000001003107224 */ /* 0x000fc400078e0213 */
[--C-:B------:R-:W-:Y:S02]  /*1160*/  @!P1 IMAD.IADD R15, R15, 0x1, -R3.reuse ;  /* 0x000000010f0f9824 */ /* 0x100fe400078e0a03 */
[C---:B------:R-:W-:Y:S02]  /*1170*/  IMAD R17, R3.reuse, R17, R20 ;  /* 0x0000001103117224 */ /* 0x040fe400078e0214 */
[----:B------:R-:W-:Y:S01]  /*1180*/  IMAD.MOV.U32 R20, RZ, RZ, R18 ;  /* 0x000000ffff147224 */ /* 0x000fe200078e0012 */
[C---:B------:R-:W-:Y:S01]  /*1190*/  ISETP.GT.U32.AND P1, PT, R3.reuse, R15, PT ;  /* 0x0000000f0300720c */ /* 0x040fe20003f24070 */
[----:B------:R-:W-:Y:S01]  /*11a0*/  @!P4 IMAD.IADD R14, R14, 0x1, -R3 ;  /* 0x000000010e0ec824 */ /* 0x000fe200078e0a03 */
[----:B------:R-:W-:Y:S01]  /*11b0*/  ISETP.GT.U32.AND P4, PT, R3, R16, PT ;  /* 0x000000100300720c */ /* 0x000fe20003f84070 */
[----:B------:R-:W-:-:S04]  /*11c0*/  IMAD.HI.U32 R18, R8, R20, RZ ;  /* 0x0000001408127227 */ /* 0x000fc800078e00ff */
[----:B------:R-:W-:Y:S02]  /*11d0*/  IMAD.MOV R18, RZ, RZ, -R18 ;  /* 0x000000ffff127224 */ /* 0x000fe400078e0a12 */
[----:B------:R-:W-:-:S04]  /*11e0*/  IMAD.HI.U32 R19, R8, R21, RZ ;  /* 0x0000001508137227 */ /* 0x000fc800078e00ff */
[----:B------:R-:W-:Y:S02]  /*11f0*/  IMAD R18, R3, R18, R20 ;  /* 0x0000001203127224 */ /* 0x000fe400078e0214 */
[--C-:B------:R-:W-:Y:S02]  /*1200*/  @!P4 IMAD.IADD R16, R16, 0x1, -R3.reuse ;  /* 0x000000011010c824 */ /* 0x100fe400078e0a03 */
[----:B------:R-:W-:Y:S01]  /*1210*/  @!P1 IMAD.IADD R15, R15, 0x1, -R3 ;  /* 0x000000010f0f9824 */ /* 0x000fe200078e0a03 */
[C---:B------:R-:W-:Y:S01]  /*1220*/  ISETP.GT.U32.AND P1, PT, R3.reuse, R18, PT ;  /* 0x000000120300720c */ /* 0x040fe20003f24070 */
[----:B------:R-:W-:Y:S01]  /*1230*/  IMAD.HI.U32 R20, R8, R23, RZ ;  /* 0x0000001708147227 */ /* 0x000fe200078e00ff */
[----:B------:R-:W-:-:S03]  /*1240*/  ISETP.GT.U32.AND P4, PT, R3, R16, PT ;  /* 0x000000100300720c */ /* 0x000fc60003f84070 */
[----:B------:R-:W-:Y:S02]  /*1250*/  IMAD.MOV R22, RZ, RZ, -R19 ;  /* 0x000000ffff167224 */ /* 0x000fe400078e0a13 */
[----:B------:R-:W-:Y:S01]  /*1260*/  @!P6 IMAD.MOV R14, RZ, RZ, -R14 ;  /* 0x000000ffff0ee224 */ /* 0x000fe200078e0a0e */
[C---:B------:R-:W-:Y:S01]  /*1270*/  ISETP.GT.U32.AND P6, PT, R3.reuse, R17, PT ;  /* 0x000000110300720c */ /* 0x040fe20003fc4070 */
[----:B------:R-:W-:Y:S02]  /*1280*/  IMAD.MOV R20, RZ, RZ, -R20 ;  /* 0x000000ffff147224 */ /* 0x000fe400078e0a14 */
[----:B------:R-:W-:Y:S02]  /*1290*/  IMAD R19, R3, R22, R21 ;  /* 0x0000001603137224 */ /* 0x000fe400078e0215 */
[--C-:B------:R-:W-:Y:S02]  /*12a0*/  @!P1 IMAD.IADD R18, R18, 0x1, -R3.reuse ;  /* 0x0000000112129824 */ /* 0x100fe400078e0a03 */
[----:B------:R-:W-:Y:S01]  /*12b0*/  IMAD.MOV.U32 R22, RZ, RZ, R24 ;  /* 0x000000ffff167224 */ /* 0x000fe200078e0018 */
[----:B------:R-:W-:Y:S01]  /*12c0*/  LOP3.LUT R24, R7, 0x98, RZ, 0xfc, !PT ;  /* 0x0000009807187812 */ /* 0x000fe200078efcff */
[----:B------:R-:W-:Y:S01]  /*12d0*/  @!P4 IMAD.IADD R16, R16, 0x1, -R3 ;  /* 0x000000011010c824 */ /* 0x000fe200078e0a03 */
[C---:B------:R-:W-:Y:S01]  /*12e0*/  ISETP.GT.U32.AND P1, PT, R3.reuse, R18, PT ;  /* 0x000000120300720c */ /* 0x040fe20003f24070 */
[C---:B------:R-:W-:Y:S01]  /*12f0*/  IMAD R20, R3.reuse, R20, R23 ;  /* 0x0000001403147224 */ /* 0x040fe200078e0217 */
[----:B------:R-:W-:Y:S01]  /*1300*/  ISETP.GT.U32.AND P4, PT, R3, R19, PT ;  /* 0x000000130300720c */ /* 0x000fe20003f84070 */
[----:B------:R-:W-:Y:S01]  /*1310*/  IMAD.HI.U32 R21, R8, R22, RZ ;  /* 0x0000001608157227 */ /* 0x000fe200078e00ff */
[----:B------:R-:W-:-:S03]  /*1320*/  IABS R23, R24 ;  /* 0x0000001800177213 */ /* 0x000fc60000000000 */
[----:B------:R-:W-:Y:S01]  /*1330*/  @!P2 IMAD.MOV R16, RZ, RZ, -R16 ;  /* 0x000000ffff10a224 */ /* 0x000fe200078e0a10 */
[----:B------:R-:W-:Y:S01]  /*1340*/  ISETP.GT.U32.AND P2, PT, R3, R20, PT ;  /* 0x000000140300720c */ /* 0x000fe20003f44070 */
[----:B------:R-:W-:Y:S02]  /*1350*/  IMAD.MOV R21, RZ, RZ, -R21 ;  /* 0x000000ffff157224 */ /* 0x000fe400078e0a15 */
[--C-:B------:R-:W-:Y:S02]  /*1360*/  @!P6 IMAD.IADD R17, R17, 0x1, -R3.reuse ;  /* 0x000000011111e824 */ /* 0x100fe400078e0a03 */
[C---:B------:R-:W-:Y:S02]  /*1370*/  IMAD R21, R3.reuse, R21, R22 ;  /* 0x0000001503157224 */ /* 0x040fe400078e0216 */
[----:B------:R-:W-:Y:S01]  /*1380*/  @!P1 IMAD.IADD R18, R18, 0x1, -R3 ;  /* 0x0000000112129824 */ /* 0x000fe200078e0a03 */
[C---:B------:R-:W-:Y:S01]  /*1390*/  ISETP.GT.U32.AND P6, PT, R3.reuse, R17, PT ;  /* 0x000000110300720c */ /* 0x040fe20003fc4070 */
[----:B------:R-:W-:Y:S01]  /*13a0*/  @!P0 IMAD.MOV R15, RZ, RZ, -R15 ;  /* 0x000000ffff0f8224 */ /* 0x000fe200078e0a0f */
[----:B------:R-:W-:Y:S01]  /*13b0*/  ISETP.GT.U32.AND P1, PT, R3, R21, PT ;  /* 0x000000150300720c */ /* 0x000fe20003f24070 */
[--C-:B------:R-:W-:Y:S01]  /*13c0*/  @!P4 IMAD.IADD R19, R19, 0x1, -R3.reuse ;  /* 0x000000011313c824 */ /* 0x100fe200078e0a03 */
[----:B------:R-:W-:Y:S01]  /*13d0*/  ISETP.GE.AND P0, PT, R25, RZ, PT ;  /* 0x000000ff1900720c */ /* 0x000fe20003f06270 */
[----:B------:R-:W-:Y:S01]  /*13e0*/  @!P2 IMAD.IADD R20, R20, 0x1, -R3 ;  /* 0x000000011414a824 */ /* 0x000fe200078e0a03 */
[----:B------:R-:W-:Y:S01]  /*13f0*/  LOP3.LUT R25, R7, 0x90, RZ, 0xfc, !PT ;  /* 0x0000009007197812 */ /* 0x000fe200078efcff */
[----:B------:R-:W-:Y:S01]  /*1400*/  IMAD.HI.U32 R22, R8, R23, RZ ;  /* 0x0000001708167227 */ /* 0x000fe200078e00ff */
[----:B------:R-:W-:-:S02]  /*1410*/  ISETP.GT.U32.AND P4, PT, R3, R19, PT ;  /* 0x000000130300720c */ /* 0x000fc40003f84070 */
[----:B------:R-:W-:Y:S01]  /*1420*/  ISETP.GT.U32.AND P2, PT, R3, R20, PT ;  /* 0x000000140300720c */ /* 0x000fe20003f44070 */
[----:B------:R-:W-:Y:S02]  /*1430*/  IMAD.MOV R22, RZ, RZ, -R22 ;  /* 0x000000ffff167224 */ /* 0x000fe400078e0a16 */
[--C-:B------:R-:W-:Y:S01]  /*1440*/  @!P6 IMAD.IADD R17, R17, 0x1, -R3.reuse ;  /* 0x000000011111e824 */ /* 0x100fe200078e0a03 */
[----:B------:R-:W-:Y:S01]  /*1450*/  ISETP.GE.AND P6, PT, R26, RZ, PT ;  /* 0x000000ff1a00720c */ /* 0x000fe20003fc6270 */
[----:B------:R-:W-:Y:S01]  /*1460*/  @!P1 IMAD.IADD R21, R21, 0x1, -R3 ;  /* 0x0000000115159824 */ /* 0x000fe200078e0a03 */
[----:B------:R-:W-:Y:S01]  /*1470*/  IABS R26, R25 ;  /* 0x00000019001a7213 */ /* 0x000fe20000000000 */
[----:B------:R-:W-:Y:S01]  /*1480*/  @!P3 IMAD.MOV R17, RZ, RZ, -R17 ;  /* 0x000000ffff11b224 */ /* 0x000fe200078e0a11 */
[----:B------:R-:W-:Y:S01]  /*1490*/  ISETP.GE.AND P3, PT, R28, RZ, PT ;  /* 0x000000ff1c00720c */ /* 0x000fe20003f66270 */
[C---:B------:R-:W-:Y:S01]  /*14a0*/  IMAD R22, R3.reuse, R22, R23 ;  /* 0x0000001603167224 */ /* 0x040fe200078e0217 */
[----:B------:R-:W-:Y:S01]  /*14b0*/  ISETP.GT.U32.AND P1, PT, R3, R21, PT ;  /* 0x000000150300720c */ /* 0x000fe20003f24070 */
[----:B------:R-:W-:-:S04]  /*14c0*/  IMAD.HI.U32 R23, R8, R26, RZ ;  /* 0x0000001a08177227 */ /* 0x000fc800078e00ff */
[----:B------:R-:W-:Y:S02]  /*14d0*/  @!P2 IMAD.IADD R20, R20, 0x1, -R3 ;  /* 0x000000011414a824 */ /* 0x000fe400078e0a03 */
[----:B------:R-:W-:Y:S02]  /*14e0*/  IMAD.MOV R23, RZ, RZ, -R23 ;  /* 0x000000ffff177224 */ /* 0x000fe400078e0a17 */
[----:B------:R-:W-:Y:S01]  /*14f0*/  @!P6 IMAD.MOV R20, RZ, RZ, -R20 ;  /* 0x000000ffff14e224 */ /* 0x000fe200078e0a14 */
[----:B------:R-:W-:Y:S01]  /*1500*/  ISETP.GT.U32.AND P6, PT, R3, R22, PT ;  /* 0x000000160300720c */ /* 0x000fe20003fc4070 */
[----:B------:R-:W-:Y:S01]  /*1510*/  @!P5 IMAD.MOV R18, RZ, RZ, -R18 ;  /* 0x000000ffff12d224 */ /* 0x000fe200078e0a12 */
[----:B------:R-:W-:Y:S01]  /*1520*/  ISETP.GE.AND P5, PT, R24, RZ, PT ;  /* 0x000000ff1800720c */ /* 0x000fe20003fa6270 */
[--C-:B------:R-:W-:Y:S01]  /*1530*/  @!P4 IMAD.IADD R19, R19, 0x1, -R3.reuse ;  /* 0x000000011313c824 */ /* 0x100fe200078e0a03 */
[----:B------:R-:W-:Y:S01]  /*1540*/  ISETP.GE.AND P4, PT, R25, RZ, PT ;  /* 0x000000ff1900720c */ /* 0x000fe20003f86270 */
[----:B------:R-:W-:Y:S01]  /*1550*/  IMAD R23, R3, R23, R26 ;  /* 0x0000001703177224 */ /* 0x000fe200078e021a */
[----:B------:R-:W-:Y:S01]  /*1560*/  LOP3.LUT R24, R7, 0x88, RZ, 0xfc, !PT ;  /* 0x0000008807187812 */ /* 0x000fe200078efcff */
[----:B------:R-:W-:Y:S01]  /*1570*/  @!P1 IMAD.IADD R21, R21, 0x1, -R3 ;  /* 0x0000000115159824 */ /* 0x000fe200078e0a03 */
[----:B------:R-:W-:Y:S01]  /*1580*/  LOP3.LUT R25, R7, 0x80, RZ, 0xfc, !PT ;  /* 0x0000008007197812 */ /* 0x000fe200078efcff */
[----:B------:R-:W-:Y:S01]  /*1590*/  @!P0 IMAD.MOV R19, RZ, RZ, -R19 ;  /* 0x000000ffff138224 */ /* 0x000fe200078e0a13 */
[----:B------:R-:W-:Y:S01]  /*15a0*/  ISETP.GE.AND P2, PT, R24, RZ, PT ;  /* 0x000000ff1800720c */ /* 0x000fe20003f46270 */
[----:B------:R-:W-:Y:S01]  /*15b0*/  @!P3 IMAD.MOV R21, RZ, RZ, -R21 ;  /* 0x000000ffff15b224 */ /* 0x000fe200078e0a15 */
[----:B------:R-:W-:Y:S01]  /*15c0*/  IABS R28, R24 ;  /* 0x00000018001c7213 */ /* 0x000fe20000000000 */
[----:B------:R-:W-:Y:S01]  /*15d0*/  @!P6 IMAD.IADD R22, R22, 0x1, -R3 ;  /* 0x000000011616e824 */ /* 0x000fe200078e0a03 */
[----:B------:R-:W-:-:S02]  /*15e0*/  IABS R24, R25 ;  /* 0x0000001900187213 */ /* 0x000fc40000000000 */
[----:B------:R-:W-:Y:S02]  /*15f0*/  ISETP.GT.U32.AND P3, PT, R3, R23, PT ;  /* 0x000000170300720c */ /* 0x000fe40003f64070 */
[----:B------:R-:W-:Y:S01]  /*1600*/  ISETP.GE.AND P0, PT, R25, RZ, PT ;  /* 0x000000ff1900720c */ /* 0x000fe20003f06270 */
[----:B------:R-:W-:Y:S01]  /*1610*/  IMAD.MOV.U32 R26, RZ, RZ, R24 ;  /* 0x000000ffff1a7224 */ /* 0x000fe200078e0018 */
[----:B------:R-:W-:Y:S01]  /*1620*/  LOP3.LUT R25, R7, 0x78, RZ, 0xfc, !PT ;  /* 0x0000007807197812 */ /* 0x000fe200078efcff */
[C---:B------:R-:W-:Y:S01]  /*1630*/  IMAD.HI.U32 R24, R8.reuse, R28, RZ ;  /* 0x0000001c08187227 */ /* 0x040fe200078e00ff */
[----:B------:R-:W-:Y:S02]  /*1640*/  ISETP.GT.U32.AND P6, PT, R3, R22, PT ;  /* 0x000000160300720c */ /* 0x000fe40003fc4070 */
[----:B------:R-:W-:Y:S01]  /*1650*/  ISETP.GE.AND P1, PT, R25, RZ, PT ;  /* 0x000000ff1900720c */ /* 0x000fe20003f26270 */
[----:B------:R-:W-:Y:S01]  /*1660*/  IMAD.MOV R24, RZ, RZ, -R24 ;  /* 0x000000ffff187224 */ /* 0x000fe200078e0a18 */
[----:B------:R-:W-:Y:S01]  /*1670*/  IABS R29, R25 ;  /* 0x00000019001d7213 */ /* 0x000fe20000000000 */
[----:B------:R-:W-:-:S04]  /*1680*/  IMAD.HI.U32 R25, R8, R26, RZ ;  /* 0x0000001a08197227 */ /* 0x000fc800078e00ff */
[----:B------:R-:W-:Y:S02]  /*1690*/  @!P3 IMAD.IADD R23, R23, 0x1, -R3 ;  /* 0x000000011717b824 */ /* 0x000fe400078e0a03 */
[----:B------:R-:W-:Y:S02]  /*16a0*/  IMAD.MOV R25, RZ, RZ, -R25 ;  /* 0x000000ffff197224 */ /* 0x000fe400078e0a19 */
[C---:B------:R-:W-:Y:S01]  /*16b0*/  IMAD R24, R3.reuse, R24, R28 ;  /* 0x0000001803187224 */ /* 0x040fe200078e021c */
[C---:B------:R-:W-:Y:S01]  /*16c0*/  ISETP.GT.U32.AND P3, PT, R3.reuse, R23, PT ;  /* 0x000000170300720c */ /* 0x040fe20003f64070 */
[----:B------:R-:W-:Y:S02]  /*16d0*/  IMAD.MOV.U32 R28, RZ, RZ, R29 ;  /* 0x000000ffff1c7224 */ /* 0x000fe400078e001d */
[----:B------:R-:W-:Y:S02]  /*16e0*/  IMAD R25, R3, R25, R26 ;  /* 0x0000001903197224 */ /* 0x000fe400078e021a */
[----:B------:R-:W-:-:S04]  /*16f0*/  IMAD.HI.U32 R26, R8, R28, RZ ;  /* 0x0000001c081a7227 */ /* 0x000fc800078e00ff */
[--C-:B------:R-:W-:Y:S01]  /*1700*/  @!P6 IMAD.IADD R22, R22, 0x1, -R3.reuse ;  /* 0x000000011616e824 */ /* 0x100fe200078e0a03 */
[C---:B------:R-:W-:Y:S01]  /*1710*/  ISETP.GT.U32.AND P6, PT, R3.reuse, R24, PT ;  /* 0x000000180300720c */ /* 0x040fe20003fc4070 */
[----:B------:R-:W-:Y:S02]  /*1720*/  IMAD.MOV R26, RZ, RZ, -R26 ;  /* 0x000000ffff1a7224 */ /* 0x000fe400078e0a1a */
[----:B------:R-:W-:Y:S01]  /*1730*/  @!P5 IMAD.MOV R22, RZ, RZ, -R22 ;  /* 0x000000ffff16d224 */ /* 0x000fe200078e0a16 */
[C---:B------:R-:W-:Y:S01]  /*1740*/  ISETP.GT.U32.AND P5, PT, R3.reuse, R25, PT ;  /* 0x000000190300720c */ /* 0x040fe20003fa4070 */
[----:B------:R-:W-:Y:S02]  /*1750*/  IMAD R26, R3, R26, R28 ;  /* 0x0000001a031a7224 */ /* 0x000fe400078e021c */
[----:B------:R-:W-:Y:S02]  /*1760*/  @!P3 IMAD.IADD R23, R23, 0x1, -R3 ;  /* 0x000000011717b824 */ /* 0x000fe400078e0a03 */
[----:B------:R-:W-:Y:S01]  /*1770*/  IMAD.HI.U32 R28, R8, R30, RZ ;  /* 0x0000001e081c7227 */ /* 0x000fe200078e00ff */
[----:B------:R-:W-:-:S03]  /*1780*/  ISETP.GT.U32.AND P3, PT, R3, R26, PT ;  /* 0x0000001a0300720c */ /* 0x000fc60003f64070 */
[--C-:B------:R-:W-:Y:S01]  /*1790*/  @!P6 IMAD.IADD R24, R24, 0x1, -R3.reuse ;  /* 0x000000011818e824 */ /* 0x100fe200078e0a03 */
[----:B------:R-:W-:Y:S01]  /*17a0*/  ISETP.GE.AND P6, PT, R34, RZ, PT ;  /* 0x000000ff2200720c */ /* 0x000fe20003fc6270 */
[----:B------:R-:W-:Y:S01]  /*17b0*/  IMAD.MOV R28, RZ, RZ, -R28 ;  /* 0x000000ffff1c7224 */ /* 0x000fe200078e0a1c */
[----:B------:R-:W-:Y:S01]  /*17c0*/  IABS R34, R39 ;  /* 0x0000002700227213 */ /* 0x000fe20000000000 */
[----:B------:R-:W-:Y:S01]  /*17d0*/  @!P5 IMAD.IADD R25, R25, 0x1, -R3 ;  /* 0x000000011919d824 */ /* 0x000fe200078e0a03 */
[----:B------:R-:W-:Y:S01]  /*17e0*/  ISETP.GT.U32.AND P5, PT, R3, R24, PT ;  /* 0x000000180300720c */ /* 0x000fe20003fa4070 */
[----:B------:R-:W-:-:S04]  /*17f0*/  IMAD.HI.U32 R29, R8, R32, RZ ;  /* 0x00000020081d7227 */ /* 0x000fc800078e00ff */
[----:B------:R-:W-:Y:S02]  /*1800*/  @!P3 IMAD.IADD R26, R26, 0x1, -R3 ;  /* 0x000000011a1ab824 */ /* 0x000fe400078e0a03 */
[C---:B------:R-:W-:Y:S02]  /*1810*/  IMAD R28, R3.reuse, R28, R30 ;  /* 0x0000001c031c7224 */ /* 0x040fe400078e021e */
[----:B------:R-:W-:Y:S01]  /*1820*/  IMAD.MOV R29, RZ, RZ, -R29 ;  /* 0x000000ffff1d7224 */ /* 0x000fe200078e0a1d */
[C---:B------:R-:W-:Y:S01]  /*1830*/  ISETP.GT.U32.AND P3, PT, R3.reuse, R26, PT ;  /* 0x0000001a0300720c */ /* 0x040fe20003f64070 */
[----:B------:R-:W-:Y:S01]  /*1840*/  @!P4 IMAD.MOV R23, RZ, RZ, -R23 ;  /* 0x000000ffff17c224 */ /* 0x000fe200078e0a17 */
[C---:B------:R-:W-:Y:S01]  /*1850*/  ISETP.GT.U32.AND P4, PT, R3.reuse, R25, PT ;  /* 0x000000190300720c */ /* 0x040fe20003f84070 */
[----:B------:R-:W-:Y:S01]  /*1860*/  @!P5 IMAD.IADD R24, R24, 0x1, -R3 ;  /* 0x000000011818d824 */ /* 0x000fe200078e0a03 */
[C---:B------:R-:W-:Y:S01]  /*1870*/  ISETP.GT.U32.AND P5, PT, R3.reuse, R28, PT ;  /* 0x0000001c0300720c */ /* 0x040fe20003fa4070 */
[----:B------:R-:W-:-:S02]  /*1880*/  IMAD R30, R3, R29, R32 ;  /* 0x0000001d031e7224 */ /* 0x000fc400078e0220 */
[----:B------:R-:W-:Y:S02]  /*1890*/  IMAD.MOV R32, RZ, RZ, -R31 ;  /* 0x000000ffff207224 */ /* 0x000fe400078e0a1f */
[----:B------:R-:W-:-:S04]  /*18a0*/  IMAD.HI.U32 R29, R8, R34, RZ ;  /* 0x00000022081d7227 */ /* 0x000fc800078e00ff */
[C---:B------:R-:W-:Y:S02]  /*18b0*/  IMAD R32, R3.reuse, R32, R33 ;  /* 0x0000002003207224 */ /* 0x040fe400078e0221 */
[----:B------:R-:W-:Y:S02]  /*18c0*/  IMAD.MOV R29, RZ, RZ, -R29 ;  /* 0x000000ffff1d7224 */ /* 0x000fe400078e0a1d */
[--C-:B------:R-:W-:Y:S01]  /*18d0*/  @!P3 IMAD.IADD R26, R26, 0x1, -R3.reuse ;  /* 0x000000011a1ab824 */ /* 0x100fe200078e0a03 */
[C---:B------:R-:W-:Y:S01]  /*18e0*/  ISETP.GT.U32.AND P3, PT, R3.reuse, R32, PT ;  /* 0x000000200300720c */ /* 0x040fe20003f64070 */
[----:B------:R-:W-:Y:S02]  /*18f0*/  IMAD R34, R3, R29, R34 ;  /* 0x0000001d03227224 */ /* 0x000fe400078e0222 */
[--C-:B------:R-:W-:Y:S02]  /*1900*/  @!P5 IMAD.IADD R28, R28, 0x1, -R3.reuse ;  /* 0x000000011c1cd824 */ /* 0x100fe400078e0a03 */
[----:B------:R-:W-:Y:S01]  /*1910*/  @!P4 IMAD.IADD R25, R25, 0x1, -R3 ;  /* 0x000000011919c824 */ /* 0x000fe200078e0a03 */
[C---:B------:R-:W-:Y:S01]  /*1920*/  ISETP.GT.U32.AND P5, PT, R3.reuse, R34, PT ;  /* 0x000000220300720c */ /* 0x040fe20003fa4070 */
[----:B------:R-:W-:Y:S01]  /*1930*/  IMAD.HI.U32 R31, R8, R38, RZ ;  /* 0x00000026081f7227 */ /* 0x000fe200078e00ff */
[----:B------:R-:W-:-:S03]  /*1940*/  ISETP.GT.U32.AND P4, PT, R3, R30, PT ;  /* 0x0000001e0300720c */ /* 0x000fc60003f84070 */
[----:B------:R-:W-:Y:S02]  /*1950*/  @!P0 IMAD.MOV R25, RZ, RZ, -R25 ;  /* 0x000000ffff198224 */ /* 0x000fe400078e0a19 */
[----:B------:R-:W-:Y:S02]  /*1960*/  @!P3 IMAD.IADD R32, R32, 0x1, -R3 ;  /* 0x000000012020b824 */ /* 0x000fe400078e0a03 */
[----:B------:R-:W-:Y:S02]  /*1970*/  @!P1 IMAD.MOV R26, RZ, RZ, -R26 ;  /* 0x000000ffff1a9224 */ /* 0x000fe400078e0a1a */
[----:B------:R-:W-:Y:S01]  /*1980*/  IMAD.HI.U32 R33, R8, R40, RZ ;  /* 0x0000002808217227 */ /* 0x000fe200078e00ff */
[----:B------:R-:W-:-:S03]  /*1990*/  ISETP.GT.U32.AND P0, PT, R3, R32, PT ;  /* 0x000000200300720c */ /* 0x000fc60003f04070 */
[----:B------:R-:W-:Y:S01]  /*19a0*/  @!P5 IMAD.IADD R34, R34, 0x1, -R3 ;  /* 0x000000012222d824 */ /* 0x000fe200078e0a03 */
[----:B------:R-:W-:Y:S01]  /*19b0*/  ISETP.GE.AND P5, PT, R37, RZ, PT ;  /* 0x000000ff2500720c */ /* 0x000fe20003fa6270 */
[----:B------:R-:W-:Y:S01]  /*19c0*/  IMAD.MOV R31, RZ, RZ, -R31 ;  /* 0x000000ffff1f7224 */ /* 0x000fe200078e0a1f */
[----:B------:R-:W-:Y:S01]  /*19d0*/  IABS R37, R53 ;  /* 0x0000003500257213 */ /* 0x000fe20000000000 */
[----:B------:R-:W-:Y:S01]  /*19e0*/  IMAD.MOV R33, RZ, RZ, -R33 ;  /* 0x000000ffff217224 */ /* 0x000fe200078e0a21 */
[C---:B------:R-:W-:Y:S01]  /*19f0*/  ISETP.GT.U32.AND P1, PT, R3.reuse, R34, PT ;  /* 0x000000220300720c */ /* 0x040fe20003f24070 */
[C---:B------:R-:W-:Y:S02]  /*1a00*/  IMAD R38, R3.reuse, R31, R38 ;  /* 0x0000001f03267224 */ /* 0x040fe400078e0226 */
[C---:B------:R-:W-:Y:S02]  /*1a10*/  IMAD R40, R3.reuse, R33, R40 ;  /* 0x0000002103287224 */ /* 0x040fe400078e0228 */
[----:B------:R-:W-:Y:S01]  /*1a20*/  @!P0 IMAD.IADD R32, R32, 0x1, -R3 ;  /* 0x0000000120208824 */ /* 0x000fe200078e0a03 */
[----:B------:R-:W-:Y:S01]  /*1a30*/  ISETP.GT.U32.AND P0, PT, R3, R38, PT ;  /* 0x000000260300720c */ /* 0x000fe20003f04070 */
[----:B------:R-:W-:-:S04]  /*1a40*/  IMAD.HI.U32 R29, R8, R36, RZ ;  /* 0x00000024081d7227 */ /* 0x000fc800078e00ff */
[----:B------:R-:W-:Y:S02]  /*1a50*/  IMAD.MOV R29, RZ, RZ, -R29 ;  /* 0x000000ffff1d7224 */ /* 0x000fe400078e0a1d */
[--C-:B------:R-:W-:Y:S01]  /*1a60*/  @!P1 IMAD.IADD R34, R34, 0x1, -R3.reuse ;  /* 0x0000000122229824 */ /* 0x100fe200078e0a03 */
[C---:B------:R-:W-:Y:S01]  /*1a70*/  ISETP.GT.U32.AND P1, PT, R3.reuse, R40, PT ;  /* 0x000000280300720c */ /* 0x040fe20003f24070 */
[----:B------:R-:W-:Y:S01]  /*1a80*/  @!P2 IMAD.MOV R24, RZ, RZ, -R24 ;  /* 0x000000ffff18a224 */ /* 0x000fe200078e0a18 */
[C---:B------:R-:W-:Y:S01]  /*1a90*/  ISETP.GT.U32.AND P2, PT, R3.reuse, R28, PT ;  /* 0x0000001c0300720c */ /* 0x040fe20003f44070 */
[----:B------:R-:W-:Y:S02]  /*1aa0*/  IMAD R36, R3, R29, R36 ;  /* 0x0000001d03247224 */ /* 0x000fe400078e0224 */
[----:B------:R-:W-:Y:S02]  /*1ab0*/  @!P0 IMAD.IADD R38, R38, 0x1, -R3 ;  /* 0x0000000126268824 */ /* 0x000fe400078e0a03 */
[----:B------:R-:W-:-:S04]  /*1ac0*/  IMAD.HI.U32 R29, R8, R42, RZ ;  /* 0x0000002a081d7227 */ /* 0x000fc800078e00ff */
[----:B------:R-:W-:Y:S02]  /*1ad0*/  IMAD.MOV R33, RZ, RZ, -R29 ;  /* 0x000000ffff217224 */ /* 0x000fe400078e0a1d */
[--C-:B------:R-:W-:Y:S01]  /*1ae0*/  @!P1 IMAD.IADD R40, R40, 0x1, -R3.reuse ;  /* 0x0000000128289824 */ /* 0x100fe200078e0a03 */
[----:B------:R-:W-:Y:S01]  /*1af0*/  ISETP.GT.U32.AND P1, PT, R3, R38, PT ;  /* 0x000000260300720c */ /* 0x000fe20003f24070 */
[--C-:B------:R-:W-:Y:S01]  /*1b00*/  @!P4 IMAD.IADD R30, R30, 0x1, -R3.reuse ;  /* 0x000000011e1ec824 */ /* 0x100fe200078e0a03 */
[----:B------:R-:W-:Y:S01]  /*1b10*/  ISETP.GE.AND P4, PT, R35, RZ, PT ;  /* 0x000000ff2300720c */ /* 0x000fe20003f86270 */
[C---:B------:R-:W-:Y:S02]  /*1b20*/  IMAD R42, R3.reuse, R33, R42 ;  /* 0x00000021032a7224 */ /* 0x040fe400078e022a */
[----:B------:R-:W-:Y:S01]  /*1b30*/  @!P2 IMAD.IADD R28, R28, 0x1, -R3 ;  /* 0x000000011c1ca824 */ /* 0x000fe200078e0a03 */
[C---:B------:R-:W-:Y:S01]  /*1b40*/  ISETP.GT.U32.AND P2, PT, R3.reuse, R36, PT ;  /* 0x000000240300720c */ /* 0x040fe20003f44070 */
[----:B------:R-:W-:Y:S01]  /*1b50*/  IMAD.HI.U32 R31, R8, R44, RZ ;  /* 0x0000002c081f7227 */ /* 0x000fe200078e00ff */
[----:B------:R-:W-:-:S03]  /*1b60*/  ISETP.GT.U32.AND P3, PT, R3, R30, PT ;  /* 0x0000001e0300720c */ /* 0x000fc60003f64070 */
[----:B------:R-:W-:Y:S02]  /*1b70*/  IMAD.MOV R31, RZ, RZ, -R31 ;  /* 0x000000ffff1f7224 */ /* 0x000fe400078e0a1f */
[----:B------:R-:W-:Y:S01]  /*1b80*/  @!P1 IMAD.IADD R38, R38, 0x1, -R3 ;  /* 0x0000000126269824 */ /* 0x000fe200078e0a03 */
[C---:B------:R-:W-:Y:S01]  /*1b90*/  ISETP.GT.U32.AND P1, PT, R3.reuse, R42, PT ;  /* 0x0000002a0300720c */ /* 0x040fe20003f24070 */
[----:B------:R-:W-:Y:S02]  /*1ba0*/  IMAD R44, R3, R31, R44 ;  /* 0x0000001f032c7224 */ /* 0x000fe400078e022c */
[----:B------:R-:W-:-:S04]  /*1bb0*/  IMAD.HI.U32 R29, R8, R46, RZ ;  /* 0x0000002e081d7227 */ /* 0x000fc800078e00ff */
[--C-:B------:R-:W-:Y:S01]  /*1bc0*/  @!P2 IMAD.IADD R36, R36, 0x1, -R3.reuse ;  /* 0x000000012424a824 */ /* 0x100fe200078e0a03 */
[----:B------:R-:W-:Y:S01]  /*1bd0*/  ISETP.GE.AND P2, PT, R41, RZ, PT ;  /* 0x000000ff2900720c */ /* 0x000fe20003f46270 */
[----:B------:R-:W-:Y:S01]  /*1be0*/  @!P3 IMAD.IADD R30, R30, 0x1, -R3 ;  /* 0x000000011e1eb824 */ /* 0x000fe200078e0a03 */
[----:B------:R-:W-:Y:S01]  /*1bf0*/  LOP3.LUT R41, R7, 0x20, RZ, 0xfc, !PT ;  /* 0x0000002007297812 */ /* 0x000fe200078efcff */
[----:B------:R-:W-:Y:S01]  /*1c00*/  IMAD.MOV R29, RZ, RZ, -R29 ;  /* 0x000000ffff1d7224 */ /* 0x000fe200078e0a1d */
[C---:B------:R-:W-:Y:S01]  /*1c10*/  ISETP.GT.U32.AND P0, PT, R3.reuse, R36, PT ;  /* 0x000000240300720c */ /* 0x040fe20003f04070 */
[----:B------:R-:W-:Y:S01]  /*1c20*/  @!P1 IMAD.IADD R42, R42, 0x1, -R3 ;  /* 0x000000012a2a9824 */ /* 0x000fe200078e0a03 */
[C---:B------:R-:W-:Y:S01]  /*1c30*/  ISETP.GT.U32.AND P1, PT, R3.reuse, R44, PT ;  /* 0x0000002c0300720c */ /* 0x040fe20003f24070 */
[----:B------:R-:W-:Y:S01]  /*1c40*/  @!P4 IMAD.MOV R30, RZ, RZ, -R30 ;  /* 0x000000ffff1ec224 */ /* 0x000fe200078e0a1e */
[C---:B------:R-:W-:Y:S01]  /*1c50*/  ISETP.GT.U32.AND P4, PT, R3.reuse, R40, PT ;  /* 0x000000280300720c */ /* 0x040fe20003f84070 */
[----:B------:R-:W-:Y:S01]  /*1c60*/  IMAD R46, R3, R29, R46 ;  /* 0x0000001d032e7224 */ /* 0x000fe200078e022e */
[----:B------:R-:W-:Y:S01]  /*1c70*/  IABS R48, R41 ;  /* 0x0000002900307213 */ /* 0x000fe20000000000 */
[----:B------:R-:W-:Y:S01]  /*1c80*/  @!P6 IMAD.MOV R28, RZ, RZ, -R28 ;  /* 0x000000ffff1ce224 */ /* 0x000fe200078e0a1c */
[----:B------:R-:W-:Y:S01]  /*1c90*/  ISETP.GE.AND P3, PT, R39, RZ, PT ;  /* 0x000000ff2700720c */ /* 0x000fe20003f66270 */
[----:B------:R-:W-:Y:S01]  /*1ca0*/  IMAD.HI.U32 R31, R8, R37, RZ ;  /* 0x00000025081f7227 */ /* 0x000fe200078e00ff */
[----:B------:R-:W-:-:S02]  /*1cb0*/  ISETP.GE.AND P6, PT, R43, RZ, PT ;  /* 0x000000ff2b00720c */ /* 0x000fc40003fc6270 */
[----:B------:R-:W-:Y:S01]  /*1cc0*/  LOP3.LUT R43, R7, 0x18, RZ, 0xfc, !PT ;  /* 0x00000018072b7812 */ /* 0x000fe200078efcff */
[--C-:B------:R-:W-:Y:S01]  /*1cd0*/  @!P0 IMAD.IADD R36, R36, 0x1, -R3.reuse ;  /* 0x0000000124248824 */ /* 0x100fe200078e0a03 */
[----:B------:R-:W-:Y:S01]  /*1ce0*/  ISETP.GE.AND P0, PT, R45, RZ, PT ;  /* 0x000000ff2d00720c */ /* 0x000fe20003f06270 */
[--C-:B------:R-:W-:Y:S01]  /*1cf0*/  @!P1 IMAD.IADD R44, R44, 0x1, -R3.reuse ;  /* 0x000000012c2c9824 */ /* 0x100fe200078e0a03 */
[----:B------:R-:W-:Y:S01]  /*1d00*/  ISETP.GT.U32.AND P1, PT, R3, R46, PT ;  /* 0x0000002e0300720c */ /* 0x000fe20003f24070 */
[----:B------:R-:W-:Y:S01]  /*1d10*/  @!P4 IMAD.IADD R40, R40, 0x1, -R3 ;  /* 0x000000012828c824 */ /* 0x000fe200078e0a03 */
[C---:B------:R-:W-:Y:S01]  /*1d20*/  ISETP.GE.AND P4, PT, R7.reuse, RZ, PT ;  /* 0x000000ff0700720c */ /* 0x040fe20003f86270 */
[----:B------:R-:W-:Y:S01]  /*1d30*/  @!P5 IMAD.MOV R32, RZ, RZ, -R32 ;  /* 0x000000ffff20d224 */ /* 0x000fe200078e0a20 */
[----:B------:R-:W-:Y:S01]  /*1d40*/  LOP3.LUT R45, R7, 0x10, RZ, 0xfc, !PT ;  /* 0x00000010072d7812 */ /* 0x000fe200078efcff */
[----:B------:R-:W-:Y:S01]  /*1d50*/  @!P3 IMAD.MOV R34, RZ, RZ, -R34 ;  /* 0x000000ffff22b224 */ /* 0x000fe200078e0a22 */
[----:B------:R-:W-:Y:S01]  /*1d60*/  IABS R39, R7 ;  /* 0x0000000700277213 */ /* 0x000fe20000000000 */
[----:B------:R-:W-:Y:S01]  /*1d70*/  IMAD.HI.U32 R7, R8, R48, RZ ;  /* 0x0000003008077227 */ /* 0x000fe200078e00ff */
[----:B------:R-:W-:-:S02]  /*1d80*/  IABS R33, R43 ;  /* 0x0000002b00217213 */ /* 0x000fc40000000000 */
[----:B------:R-:W-:Y:S01]  /*1d90*/  IABS R35, R45 ;  /* 0x0000002d00237213 */ /* 0x000fe20000000000 */
[----:B------:R-:W-:Y:S01]  /*1da0*/  IMAD.MOV R7, RZ, RZ, -R7 ;  /* 0x000000ffff077224 */ /* 0x000fe200078e0a07 */
[C---:B------:R-:W-:Y:S01]  /*1db0*/  ISETP.GT.U32.AND P3, PT, R3.reuse, R44, PT ;  /* 0x0000002c0300720c */ /* 0x040fe20003f64070 */
[----:B------:R-:W-:Y:S01]  /*1dc0*/  @!P1 IMAD.IADD R46, R46, 0x1, -R3 ;  /* 0x000000012e2e9824 */ /* 0x000fe200078e0a03 */
[C---:B------:R-:W-:Y:S01]  /*1dd0*/  ISETP.GT.U32.AND P1, PT, R3.reuse, R42, PT ;  /* 0x0000002a0300720c */ /* 0x040fe20003f24070 */
[----:B------:R-:W-:Y:S02]  /*1de0*/  IMAD R48, R3, R7, R48 ;  /* 0x0000000703307224 */ /* 0x000fe400078e0230 */
[----:B------:R-:W-:-:S03]  /*1df0*/  IMAD.HI.U32 R7, R8, R33, RZ ;  /* 0x0000002108077227 */ /* 0x000fc600078e00ff */
[----:B------:R-:W-:Y:S01]  /*1e00*/  ISETP.GT.U32.AND P5, PT, R3, R48, PT ;  /* 0x000000300300720c */ /* 0x000fe20003fa4070 */
[----:B------:R-:W-:-:S04]  /*1e10*/  IMAD.HI.U32 R29, R8, R35, RZ ;  /* 0x00000023081d7227 */ /* 0x000fc800078e00ff */
[----:B------:R-:W-:-:S04]  /*1e20*/  IMAD.HI.U32 R8, R8, R39, RZ ;  /* 0x0000002708087227 */ /* 0x000fc800078e00ff */
[----:B------:R-:W-:Y:S02]  /*1e30*/  IMAD.MOV R50, RZ, RZ, -R7 ;  /* 0x000000ffff327224 */ /* 0x000fe400078e0a07 */
[----:B------:R-:W-:Y:S02]  /*1e40*/  IMAD.MOV R52, RZ, RZ, -R29 ;  /* 0x000000ffff347224 */ /* 0x000fe400078e0a1d */
[----:B------:R-:W-:Y:S01]  /*1e50*/  @!P2 IMAD.MOV R36, RZ, RZ, -R36 ;  /* 0x000000ffff24a224 */ /* 0x000fe200078e0a24 */
[C---:B------:R-:W-:Y:S01]  /*1e60*/  ISETP.GT.U32.AND P2, PT, R3.reuse, R46, PT ;  /* 0x0000002e0300720c */ /* 0x040fe20003f44070 */
[----:B------:R-:W-:Y:S02]  /*1e70*/  IMAD.MOV R54, RZ, RZ, -R31 ;  /* 0x000000ffff367224 */ /* 0x000fe400078e0a1f */
[----:B------:R-:W-:Y:S02]  /*1e80*/  IMAD.MOV R56, RZ, RZ, -R8 ;  /* 0x000000ffff387224 */ /* 0x000fe400078e0a08 */
[----:B------:R-:W-:-:S02]  /*1e90*/  IMAD R8, R3, R50, R33 ;  /* 0x0000003203087224 */ /* 0x000fc400078e0221 */
[C---:B------:R-:W-:Y:S02]  /*1ea0*/  IMAD R50, R3.reuse, R52, R35 ;  /* 0x0000003403327224 */ /* 0x040fe400078e0223 */
[C---:B------:R-:W-:Y:S02]  /*1eb0*/  IMAD R52, R3.reuse, R54, R37 ;  /* 0x0000003603347224 */ /* 0x040fe400078e0225 */
[C---:B------:R-:W-:Y:S02]  /*1ec0*/  IMAD R54, R3.reuse, R56, R39 ;  /* 0x0000003803367224 */ /* 0x040fe400078e0227 */
[--C-:B------:R-:W-:Y:S01]  /*1ed0*/  @!P3 IMAD.IADD R44, R44, 0x1, -R3.reuse ;  /* 0x000000012c2cb824 */ /* 0x100fe200078e0a03 */
[C---:B------:R-:W-:Y:S01]  /*1ee0*/  ISETP.GT.U32.AND P3, PT, R3.reuse, R52, PT ;  /* 0x000000340300720c */ /* 0x040fe20003f64070 */
[----:B------:R-:W-:Y:S01]  /*1ef0*/  @!P6 IMAD.MOV R38, RZ, RZ, -R38 ;  /* 0x000000ffff26e224 */ /* 0x000fe200078e0a26 */
[C---:B------:R-:W-:Y:S01]  /*1f00*/  ISETP.GT.U32.AND P6, PT, R3.reuse, R8, PT ;  /* 0x000000080300720c */ /* 0x040fe20003fc4070 */
[----:B------:R-:W-:Y:S01]  /*1f10*/  @!P0 IMAD.MOV R40, RZ, RZ, -R40 ;  /* 0x000000ffff288224 */ /* 0x000fe200078e0a28 */
[C---:B------:R-:W-:Y:S01]  /*1f20*/  ISETP.GT.U32.AND P0, PT, R3.reuse, R50, PT ;  /* 0x000000320300720c */ /* 0x040fe20003f04070 */
[--C-:B------:R-:W-:Y:S01]  /*1f30*/  @!P1 IMAD.IADD R42, R42, 0x1, -R3.reuse ;  /* 0x000000012a2a9824 */ /* 0x100fe200078e0a03 */
[----:B------:R-:W-:Y:S01]  /*1f40*/  ISETP.GT.U32.AND P1, PT, R3, R54, PT ;  /* 0x000000360300720c */ /* 0x000fe20003f24070 */
[--C-:B------:R-:W-:Y:S01]  /*1f50*/  @!P5 IMAD.IADD R48, R48, 0x1, -R3.reuse ;  /* 0x000000013030d824 */ /* 0x100fe200078e0a03 */
[----:B------:R-:W-:Y:S01]  /*1f60*/  ISETP.GE.AND P5, PT, R49, RZ, PT ;  /* 0x000000ff3100720c */ /* 0x000fe20003fa6270 */
[----:B------:R-:W-:Y:S01]  /*1f70*/  @!P2 IMAD.IADD R46, R46, 0x1, -R3 ;  /* 0x000000012e2ea824 */ /* 0x000fe200078e0a03 */
[----:B------:R-:W-:Y:S01]  /*1f80*/  ISETP.GE.AND P2, PT, R47, RZ, PT ;  /* 0x000000ff2f00720c */ /* 0x000fe20003f46270 */
[----:B------:R-:W-:-:S02]  /*1f90*/  IMAD.SHL.U32 R7, R4, 0x20, RZ ;  /* 0x0000002004077824 */ /* 0x000fc400078e00ff */
[--C-:B------:R-:W-:Y:S01]  /*1fa0*/  @!P3 IMAD.IADD R52, R52, 0x1, -R3.reuse ;  /* 0x000000013434b824 */ /* 0x100fe200078e0a03 */
[----:B------:R-:W-:Y:S01]  /*1fb0*/  ISETP.GE.AND P3, PT, R51, RZ, PT ;  /* 0x000000ff3300720c */ /* 0x000fe20003f66270 */
[--C-:B------:R-:W-:Y:S01]  /*1fc0*/  @!P6 IMAD.IADD R8, R8, 0x1, -R3.reuse ;  /* 0x000000010808e824 */ /* 0x100fe200078e0a03 */
[----:B------:R-:W-:Y:S01]  /*1fd0*/  ISETP.GT.U32.AND P6, PT, R3, R48, PT ;  /* 0x000000300300720c */ /* 0x000fe20003fc4070 */
[--C-:B------:R-:W-:Y:S01]  /*1fe0*/  @!P0 IMAD.IADD R50, R50, 0x1, -R3.reuse ;  /* 0x0000000132328824 */ /* 0x100fe200078e0a03 */
[----:B------:R-:W-:Y:S01]  /*1ff0*/  LOP3.LUT R7, R7, 0x1c00, RZ, 0xc0, !PT ;  /* 0x00001c0007077812 */ /* 0x000fe200078ec0ff */
[----:B------:R-:W-:Y:S01]  /*2000*/  @!P1 IMAD.IADD R54, R54, 0x1, -R3 ;  /* 0x0000000136369824 */ /* 0x000fe200078e0a03 */
[C---:B------:R-:W-:Y:S01]  /*2010*/  ISETP.GT.U32.AND P0, PT, R3.reuse, R8, PT ;  /* 0x000000080300720c */ /* 0x040fe20003f04070 */
[----:B------:R-:W-:Y:S01]  /*2020*/  @!P5 IMAD.MOV R44, RZ, RZ, -R44 ;  /* 0x000000ffff2cd224 */ /* 0x000fe200078e0a2c */
[C---:B------:R-:W-:Y:S01]  /*2030*/  ISETP.GT.U32.AND P5, PT, R3.reuse, R52, PT ;  /* 0x000000340300720c */ /* 0x040fe20003fa4070 */
[----:B------:R-:W-:Y:S01]  /*2040*/  @!P2 IMAD.MOV R42, RZ, RZ, -R42 ;  /* 0x000000ffff2aa224 */ /* 0x000fe200078e0a2a */
[C---:B------:R-:W-:Y:S01]  /*2050*/  ISETP.GT.U32.AND P1, PT, R3.reuse, R50, PT ;  /* 0x000000320300720c */ /* 0x040fe20003f24070 */
[C---:B------:R-:W-:Y:S01]  /*2060*/  IMAD R56, R6.reuse, 0x80, R7 ;  /* 0x0000008006387824 */ /* 0x040fe200078e0207 */
[----:B------:R-:W-:Y:S01]  /*2070*/  ISETP.GT.U32.AND P2, PT, R3, R54, PT ;  /* 0x000000360300720c */ /* 0x000fe20003f44070 */
[----:B------:R-:W-:-:S02]  /*2080*/  IMAD R6, R6, 0x110, RZ ;  /* 0x0000011006067824 */ /* 0x000fc400078e02ff */
[----:B------:R-:W-:Y:S01]  /*2090*/  @!P6 IMAD.IADD R48, R48, 0x1, -R3 ;  /* 0x000000013030e824 */ /* 0x000fe200078e0a03 */
[----:B------:R-:W-:Y:S01]  /*20a0*/  ISETP.GE.AND P6, PT, R41, RZ, PT ;  /* 0x000000ff2900720c */ /* 0x000fe20003fc6270 */
[----:B------:R-:W-:Y:S01]  /*20b0*/  IMAD.IADD R82, R56, 0x1, R11 ;  /* 0x0000000138527824 */ /* 0x000fe200078e020b */
[----:B------:R-:W-:Y:S01]  /*20c0*/  LOP3.LUT R5, R6, R5, RZ, 0x3c, !PT ;  /* 0x0000000506057212 */ /* 0x000fe200078e3cff */
[--C-:B------:R-:W-:Y:S01]  /*20d0*/  @!P0 IMAD.IADD R8, R8, 0x1, -R3.reuse ;  /* 0x0000000108088824 */ /* 0x100fe200078e0a03 */
[----:B------:R-:W-:Y:S01]  /*20e0*/  ISETP.GE.AND P0, PT, R43, RZ, PT ;  /* 0x000000ff2b00720c */ /* 0x000fe20003f06270 */
[--C-:B------:R-:W-:Y:S01]  /*20f0*/  @!P5 IMAD.IADD R52, R52, 0x1, -R3.reuse ;  /* 0x000000013434d824 */ /* 0x100fe200078e0a03 */
[----:B------:R-:W-:Y:S01]  /*2100*/  ISETP.NE.AND P5, PT, R27, RZ, PT ;  /* 0x000000ff1b00720c */ /* 0x000fe20003fa5270 */
[--C-:B------:R-:W-:Y:S01]  /*2110*/  @!P1 IMAD.IADD R50, R50, 0x1, -R3.reuse ;  /* 0x0000000132329824 */ /* 0x100fe200078e0a03 */
[----:B------:R-:W-:Y:S01]  /*2120*/  ISETP.GE.AND P1, PT, R45, RZ, PT ;  /* 0x000000ff2d00720c */ /* 0x000fe20003f26270 */
[----:B------:R-:W-:Y:S01]  /*2130*/  @!P2 IMAD.IADD R54, R54, 0x1, -R3 ;  /* 0x000000013636a824 */ /* 0x000fe200078e0a03 */
[----:B------:R-:W-:Y:S01]  /*2140*/  ISETP.GE.AND P2, PT, R53, RZ, PT ;  /* 0x000000ff3500720c */ /* 0x000fe20003f46270 */
[----:B------:R-:W-:Y:S01]  /*2150*/  @!P3 IMAD.MOV R46, RZ, RZ, -R46 ;  /* 0x000000ffff2eb224 */ /* 0x000fe200078e0a2e */
[----:B------:R-:W-:Y:S01]  /*2160*/  LOP3.LUT R27, RZ, R27, RZ, 0x33, !PT ;  /* 0x0000001bff1b7212 */ /* 0x000fe200078e33ff */
[----:B------:R-:W-:Y:S01]  /*2170*/  @!P6 IMAD.MOV R48, RZ, RZ, -R48 ;  /* 0x000000ffff30e224 */ /* 0x000fe200078e0a30 */
[----:B------:R-:W-:Y:S01]  /*2180*/  STL [R1+0x80], R82 ;  /* 0x0000805201007387 */ /* 0x000fe20000100800 */
[----:B------:R-:W-:Y:S01]  /*2190*/  @!P4 IMAD.MOV R54, RZ, RZ, -R54 ;  /* 0x000000ffff36c224 */ /* 0x000fe200078e0a36 */
[C---:B------:R-:W-:Y:S01]  /*21a0*/  SEL R9, R27.reuse, R9, !P5 ;  /* 0x000000091b097207 */ /* 0x040fe20006800000 */
[----:B------:R-:W-:Y:S01]  /*21b0*/  @!P0 IMAD.MOV R8, RZ, RZ, -R8 ;  /* 0x000000ffff088224 */ /* 0x000fe200078e0a08 */
[C---:B------:R-:W-:Y:S01]  /*21c0*/  SEL R10, R27.reuse, R10, !P5 ;  /* 0x0000000a1b0a7207 */ /* 0x040fe20006800000 */
[----:B----4-:R-:W-:Y:S01]  /*21d0*/  IMAD R3, R2, UR10, RZ ;  /* 0x0000000a02037c24 */ /* 0x010fe2000f8e02ff */
[----:B------:R-:W-:Y:S01]  /*21e0*/  SEL R12, R27, R12, !P5 ;  /* 0x0000000c1b0c7207 */ /* 0x000fe20006800000 */
[----:B------:R-:W-:Y:S01]  /*21f0*/  IMAD R9, R9, UR6, RZ ;  /* 0x0000000609097c24 */ /* 0x000fe2000f8e02ff */
[C---:B------:R-:W-:Y:S01]  /*2200*/  SEL R13, R27.reuse, R13, !P5 ;  /* 0x0000000d1b0d7207 */ /* 0x040fe20006800000 */
[----:B------:R-:W-:Y:S01]  /*2210*/  IMAD R10, R10, UR6, RZ ;  /* 0x000000060a0a7c24 */ /* 0x000fe2000f8e02ff */
[C---:B------:R-:W-:Y:S01]  /*2220*/  SEL R14, R27.reuse, R14, !P5 ;  /* 0x0000000e1b0e7207 */ /* 0x040fe20006800000 */
[----:B------:R-:W-:Y:S01]  /*2230*/  @!P1 IMAD.MOV R50, RZ, RZ, -R50 ;  /* 0x000000ffff329224 */ /* 0x000fe200078e0a32 */
[----:B------:R-:W-:Y:S01]  /*2240*/  SEL R15, R27, R15, !P5 ;  /* 0x0000000f1b0f7207 */ /* 0x000fe20006800000 */
[----:B------:R-:W-:Y:S01]  /*2250*/  @!P2 IMAD.MOV R52, RZ, RZ, -R52 ;  /* 0x000000ffff34a224 */ /* 0x000fe200078e0a34 */
[----:B---3--:R-:W-:Y:S01]  /*2260*/  LEA R7, P2, R9, UR14, 0x1 ;  /* 0x0000000e09077c11 */ /* 0x008fe2000f8408ff */
[----:B------:R-:W-:Y:S01]  /*2270*/  IMAD R12, R12, UR6, RZ ;  /* 0x000000060c0c7c24 */ /* 0x000fe2000f8e02ff */
[----:B------:R-:W-:Y:S01]  /*2280*/  LEA R6, P3, R10, UR14, 0x1 ;  /* 0x0000000e0a067c11 */ /* 0x000fe2000f8608ff */
[----:B------:R-:W-:Y:S01]  /*2290*/  IMAD R13, R13, UR6, RZ ;  /* 0x000000060d0d7c24 */ /* 0x000fe2000f8e02ff */
[----:B------:R-:W-:Y:S01]  /*22a0*/  SEL R16, R27, R16, !P5 ;  /* 0x000000101b107207 */ /* 0x000fe20006800000 */
[----:B------:R-:W-:Y:S01]  /*22b0*/  IMAD R14, R14, UR6, RZ ;  /* 0x000000060e0e7c24 */ /* 0x000fe2000f8e02ff */
[----:B------:R-:W-:Y:S01]  /*22c0*/  LOP3.LUT R120, R5, 0x800, R120, 0xf8, !PT ;  /* 0x0000080005787812 */ /* 0x000fe200078ef878 */
[----:B------:R1:W-:Y:S01]  /*22d0*/  STL [R1+0xf8], R7 ;  /* 0x0000f80701007387 */ /* 0x0003e20000100800 */
[----:B------:R-:W-:Y:S01]  /*22e0*/  SEL R17, R27, R17, !P5 ;  /* 0x000000111b117207 */ /* 0x000fe20006800000 */
[----:B------:R-:W-:Y:S01]  /*22f0*/  IMAD R15, R15, UR6, RZ ;  /* 0x000000060f0f7c24 */ /* 0x000fe2000f8e02ff */
[C---:B------:R-:W-:Y:S01]  /*2300*/  SEL R18, R27.reuse, R18, !P5 ;  /* 0x000000121b127207 */ /* 0x040fe20006800000 */
[----:B------:R2:W-:Y:S01]  /*2310*/  STL [R1+0xf0], R6 ;  /* 0x0000f00601007387 */ /* 0x0005e20000100800 */
[C---:B------:R-:W-:Y:S01]  /*2320*/  SEL R19, R27.reuse, R19, !P5 ;  /* 0x000000131b137207 */ /* 0x040fe20006800000 */
[----:B------:R-:W-:Y:S01]  /*2330*/  IMAD R16, R16, UR6, RZ ;  /* 0x0000000610107c24 */ /* 0x000fe2000f8e02ff */
[----:B------:R-:W-:Y:S01]  /*2340*/  SEL R20, R27, R20, !P5 ;  /* 0x000000141b147207 */ /* 0x000fe20006800000 */
[----:B------:R-:W-:Y:S01]  /*2350*/  IMAD R17, R17, UR6, RZ ;  /* 0x0000000611117c24 */ /* 0x000fe2000f8e02ff */
        /* <DEDUP_REMOVED lines=40> */
[----:B------:R-:W-:Y:S01]  /*25e0*/  SEL R27, R27, R54, !P5 ;  /* 0x000000361b1b7207 */ /* 0x000fe20006800000 */
[----:B------:R-:W-:Y:S01]  /*25f0*/  IMAD R48, R48, UR6, RZ ;  /* 0x0000000630307c24 */ /* 0x000fe2000f8e02ff */
[----:B------:R-:W-:Y:S01]  /*2600*/  LEA R5, P4, R12, UR14, 0x1 ;  /* 0x0000000e0c057c11 */ /* 0x000fe2000f8808ff */
[----:B------:R-:W-:Y:S01]  /*2610*/  IMAD R50, R50, UR6, RZ ;  /* 0x0000000632327c24 */ /* 0x000fe2000f8e02ff */
[----:B-1----:R-:W-:Y:S01]  /*2620*/  LEA R7, P5, R13, UR14, 0x1 ;  /* 0x0000000e0d077c11 */ /* 0x002fe2000f8a08ff */
[----:B------:R-:W-:Y:S01]  /*2630*/  IMAD R52, R52, UR6, RZ ;  /* 0x0000000634347c24 */ /* 0x000fe2000f8e02ff */
[----:B------:R-:W-:Y:S01]  /*2640*/  LEA R2, P1, R3, UR12, 0x1 ;  /* 0x0000000c03027c11 */ /* 0x000fe2000f8208ff */
[----:B------:R1:W-:Y:S01]  /*2650*/  STL [R1+0xe8], R5 ;  /* 0x0000e80501007387 */ /* 0x0003e20000100800 */
[----:B--2---:R-:W-:Y:S01]  /*2660*/  LEA R6, P6, R14, UR14, 0x1 ;  /* 0x0000000e0e067c11 */ /* 0x004fe2000f8c08ff */
[----:B------:R-:W-:Y:S01]  /*2670*/  IMAD R27, R27, UR6, RZ ;  /* 0x000000061b1b7c24 */ /* 0x000fe2000f8e02ff */
[----:B------:R-:W-:Y:S01]  /*2680*/  LEA.HI.X.SX32 R3, R3, UR13, 0x1, P1 ;  /* 0x0000000d03037c11 */ /* 0x000fe200088f0eff */
[----:B------:R2:W-:Y:S01]  /*2690*/  STL [R1+0xe0], R7 ;  /* 0x0000e00701007387 */ /* 0x0005e20000100800 */
[----:B------:R-:W-:Y:S01]  /*26a0*/  LOP3.LUT R11, R81, 0x20, RZ, 0xfc, !PT ;  /* 0x00000020510b7812 */ /* 0x000fe200078efcff */
[----:B------:R-:W-:Y:S01]  /*26b0*/  USHF.R.S32.HI UR6, URZ, 0x1f, UR4 ;  /* 0x0000001fff067899 */ /* 0x000fe20008011404 */
[----:B------:R-:W-:Y:S01]  /*26c0*/  CS2R R54, SRZ ;  /* 0x0000000000367805 */ /* 0x000fe2000001ff00 */
[----:B------:R3:W-:Y:S01]  /*26d0*/  STL [R1+0xd8], R6 ;  /* 0x0000d80601007387 */ /* 0x0007e20000100800 */
[----:B------:R-:W-:-:S02]  /*26e0*/  CS2R R56, SRZ ;  /* 0x0000000000387805 */ /* 0x000fc4000001ff00 */
[----:B-1----:R-:W-:Y:S01]  /*26f0*/  LEA R5, P0, R15, UR14, 0x1 ;  /* 0x0000000e0f057c11 */ /* 0x002fe2000f8008ff */
[----:B------:R-:W-:Y:S01]  /*2700*/  ULEA.HI UR6, UR6, UR4, URZ, 0x6 ;  /* 0x0000000406067291 */ /* 0x000fe2000f8f30ff */
[----:B--2---:R-:W-:-:S03]  /*2710*/  LEA R7, P1, R16, UR14, 0x1 ;  /* 0x0000000e10077c11 */ /* 0x004fc6000f8208ff */
[----:B------:R1:W-:Y:S01]  /*2720*/  STL [R1+0xd0], R5 ;  /* 0x0000d00501007387 */ /* 0x0003e20000100800 */
[----:B------:R-:W-:Y:S01]  /*2730*/  USHF.R.S32.HI UR6, URZ, 0x6, UR6 ;  /* 0x00000006ff067899 */ /* 0x000fe20008011406 */
[----:B---3--:R-:W-:Y:S02]  /*2740*/  LEA.HI.X.SX32 R6, R9, UR15, 0x1, P2 ;  /* 0x0000000f09067c11 */ /* 0x008fe400090f0eff */
[----:B------:R2:W-:Y:S01]  /*2750*/  STL [R1+0xc8], R7 ;  /* 0x0000c80701007387 */ /* 0x0005e20000100800 */
[----:B------:R-:W-:-:S03]  /*2760*/  LOP3.LUT R9, R81, 0x28, RZ, 0xfc, !PT ;  /* 0x0000002851097812 */ /* 0x000fc600078efcff */
[----:B------:R3:W-:Y:S01]  /*2770*/  STL [R1+0xf4], R6 ;  /* 0x0000f40601007387 */ /* 0x0007e20000100800 */
[----:B-1----:R-:W-:Y:S02]  /*2780*/  LEA R5, P2, R17, UR14, 0x1 ;  /* 0x0000000e11057c11 */ /* 0x002fe4000f8408ff */
[----:B--2---:R-:W-:-:S03]  /*2790*/  LEA.HI.X.SX32 R7, R10, UR15, 0x1, P3 ;  /* 0x0000000f0a077c11 */ /* 0x004fc600098f0eff */
[----:B------:R1:W-:Y:S01]  /*27a0*/  STL [R1+0xc0], R5 ;  /* 0x0000c00501007387 */ /* 0x0003e20000100800 */
[C---:B------:R-:W-:Y:S02]  /*27b0*/  LOP3.LUT R10, R81.reuse, 0x24, RZ, 0xfc, !PT ;  /* 0x00000024510a7812 */ /* 0x040fe400078efcff */
[----:B---3--:R-:W-:Y:S01]  /*27c0*/  LEA R6, P3, R18, UR14, 0x1 ;  /* 0x0000000e12067c11 */ /* 0x008fe2000f8608ff */
[----:B------:R2:W-:Y:S04]  /*27d0*/  STL [R1+0xec], R7 ;  /* 0x0000ec0701007387 */ /* 0x0005e80000100800 */
[----:B------:R3:W-:Y:S01]  /*27e0*/  STL [R1+0x34], R6 ;  /* 0x0000340601007387 */ /* 0x0007e20000100800 */
[----:B-1----:R-:W-:Y:S02]  /*27f0*/  LEA.HI.X.SX32 R5, R12, UR15, 0x1, P4 ;  /* 0x0000000f0c057c11 */ /* 0x002fe4000a0f0eff */
[----:B------:R-:W-:-:S02]  /*2800*/  LOP3.LUT R12, R81, 0x1c, RZ, 0xfc, !PT ;  /* 0x0000001c510c7812 */ /* 0x000fc400078efcff */
[----:B--2---:R-:W-:Y:S01]  /*2810*/  LEA R7, P4, R19, UR14, 0x1 ;  /* 0x0000000e13077c11 */ /* 0x004fe2000f8808ff */
[----:B------:R1:W-:Y:S01]  /*2820*/  STL [R1+0xe4], R5 ;  /* 0x0000e40501007387 */ /* 0x0003e20000100800 */
[----:B---3--:R-:W-:-:S03]  /*2830*/  LEA.HI.X.SX32 R6, R13, UR15, 0x1, P5 ;  /* 0x0000000f0d067c11 */ /* 0x008fc6000a8f0eff */
[----:B------:R2:W-:Y:S01]  /*2840*/  STL [R1+0x2c], R7 ;  /* 0x00002c0701007387 */ /* 0x0005e20000100800 */
[----:B------:R-:W-:-:S03]  /*2850*/  LOP3.LUT R13, R81, 0x18, RZ, 0xfc, !PT ;  /* 0x00000018510d7812 */ /* 0x000fc600078efcff */
[----:B------:R3:W-:Y:S01]  /*2860*/  STL [R1+0xdc], R6 ;  /* 0x0000dc0601007387 */ /* 0x0007e20000100800 */
[----:B-1----:R-:W-:Y:S02]  /*2870*/  LEA R5, P5, R20, UR14, 0x1 ;  /* 0x0000000e14057c11 */ /* 0x002fe4000f8a08ff */
[----:B--2---:R-:W-:-:S03]  /*2880*/  LEA.HI.X.SX32 R7, R14, UR15, 0x1, P6 ;  /* 0x0000000f0e077c11 */ /* 0x004fc6000b0f0eff */
[----:B------:R1:W-:Y:S01]  /*2890*/  STL [R1+0x24], R5 ;  /* 0x0000240501007387 */ /* 0x0003e20000100800 */
[----:B------:R-:W-:Y:S02]  /*28a0*/  LOP3.LUT R14, R81, 0x14, RZ, 0xfc, !PT ;  /* 0x00000014510e7812 */ /* 0x000fe400078efcff */
[----:B---3--:R-:W-:Y:S01]  /*28b0*/  LEA R6, P6, R21, UR14, 0x1 ;  /* 0x0000000e15067c11 */ /* 0x008fe2000f8c08ff */
[----:B------:R2:W-:Y:S04]  /*28c0*/  STL [R1+0xd4], R7 ;  /* 0x0000d40701007387 */ /* 0x0005e80000100800 */
[----:B------:R3:W-:Y:S01]  /*28d0*/  STL [R1+0x1c], R6 ;  /* 0x00001c0601007387 */ /* 0x0007e20000100800 */
[----:B-1----:R-:W-:Y:S02]  /*28e0*/  LEA.HI.X.SX32 R5, R15, UR15, 0x1, P0 ;  /* 0x0000000f0f057c11 */ /* 0x002fe400080f0eff */
[----:B--2---:R-:W-:-:S03]  /*28f0*/  LEA R7, P0, R22, UR14, 0x1 ;  /* 0x0000000e16077c11 */ /* 0x004fc6000f8008ff */
        /* <DEDUP_REMOVED lines=13> */
[----:B------:R-:W-:-:S02]  /*29d0*/  LEA R125, P3, R25, UR14, 0x1 ;  /* 0x0000000e197d7c11 */ /* 0x000fc4000f8608ff */
[----:B--2---:R-:W-:Y:S01]  /*29e0*/  LOP3.LUT R7, R81, 0x30, RZ, 0xfc, !PT ;  /* 0x0000003051077812 */ /* 0x004fe200078efcff */
[----:B------:R1:W-:Y:S01]  /*29f0*/  STL [R1+0x30], R5 ;  /* 0x0000300501007387 */ /* 0x0003e20000100800 */
[----:B------:R-:W-:Y:S02]  /*2a00*/  LEA.HI.X.SX32 R124, R25, UR15, 0x1, P3 ;  /* 0x0000000f197c7c11 */ /* 0x000fe400098f0eff */
[----:B---3--:R-:W-:Y:S02]  /*2a10*/  LEA.HI.X.SX32 R6, R19, UR15, 0x1, P4 ;  /* 0x0000000f13067c11 */ /* 0x008fe4000a0f0eff */
[----:B------:R-:W-:Y:S02]  /*2a20*/  LOP3.LUT R19, R81, 0x4, RZ, 0xfc, !PT ;  /* 0x0000000451137812 */ /* 0x000fe400078efcff */
[----:B------:R-:W-:Y:S01]  /*2a30*/  LEA R123, P4, R26, UR14, 0x1 ;  /* 0x0000000e1a7b7c11 */ /* 0x000fe2000f8808ff */
[----:B------:R2:W-:Y:S01]  /*2a40*/  STL [R1+0x28], R6 ;  /* 0x0000280601007387 */ /* 0x0005e20000100800 */
[----:B------:R-:W-:-:S02]  /*2a50*/  LEA R101, P3, R38, UR14, 0x1 ;  /* 0x0000000e26657c11 */ /* 0x000fc4000f8608ff */
[----:B-1----:R-:W-:Y:S02]  /*2a60*/  LEA.HI.X.SX32 R5, R20, UR15, 0x1, P5 ;  /* 0x0000000f14057c11 */ /* 0x002fe4000a8f0eff */
[----:B------:R-:W1:Y:S01]  /*2a70*/  LDC R20, c[0x0][0x3a8] ;  /* 0x0000ea00ff147b82 */ /* 0x000e620000000800 */
[----:B------:R-:W-:Y:S02]  /*2a80*/  LEA R119, P5, R28, UR14, 0x1 ;  /* 0x0000000e1c777c11 */ /* 0x000fe4000f8a08ff */
[----:B------:R3:W-:Y:S01]  /*2a90*/  STL [R1+0x20], R5 ;  /* 0x0000200501007387 */ /* 0x0007e20000100800 */
[----:B------:R-:W-:Y:S02]  /*2aa0*/  LEA.HI.X.SX32 R122, R26, UR15, 0x1, P4 ;  /* 0x0000000f1a7a7c11 */ /* 0x000fe4000a0f0eff */
[----:B--2---:R-:W-:Y:S02]  /*2ab0*/  LEA.HI.X.SX32 R6, R21, UR15, 0x1, P6 ;  /* 0x0000000f15067c11 */ /* 0x004fe4000b0f0eff */
[----:B------:R-:W2:Y:S01]  /*2ac0*/  LDC R21, c[0x0][0x3ac] ;  /* 0x0000eb00ff157b82 */ /* 0x000ea20000000800 */
[----:B------:R-:W-:-:S02]  /*2ad0*/  LEA R117, P6, R30, UR14, 0x1 ;  /* 0x0000000e1e757c11 */ /* 0x000fc4000f8c08ff */
[----:B------:R4:W-:Y:S01]  /*2ae0*/  STL [R1+0x18], R6 ;  /* 0x0000180601007387 */ /* 0x0009e20000100800 */
[----:B------:R-:W-:Y:S02]  /*2af0*/  LEA.HI.X.SX32 R118, R28, UR15, 0x1, P5 ;  /* 0x0000000f1c767c11 */ /* 0x000fe4000a8f0eff */
[----:B---3--:R-:W-:Y:S02]  /*2b00*/  LEA.HI.X.SX32 R5, R22, UR15, 0x1, P0 ;  /* 0x0000000f16057c11 */ /* 0x008fe400080f0eff */
[----:B------:R-:W-:Y:S02]  /*2b10*/  LEA.HI.X.SX32 R116, R30, UR15, 0x1, P6 ;  /* 0x0000000f1e747c11 */ /* 0x000fe4000b0f0eff */
[----:B------:R-:W-:Y:S01]  /*2b20*/  LEA R107, P0, R32, UR14, 0x1 ;  /* 0x0000000e206b7c11 */ /* 0x000fe2000f8008ff */
[----:B------:R3:W-:Y:S01]  /*2b30*/  STL [R1+0x10], R5 ;  /* 0x0000100501007387 */ /* 0x0007e20000100800 */
[----:B------:R-:W-:Y:S02]  /*2b40*/  LEA R34, P4, R35, UR14, 0x1 ;  /* 0x0000000e23227c11 */ /* 0x000fe4000f8808ff */
[----:B----4-:R-:W-:-:S02]  /*2b50*/  LEA.HI.X.SX32 R6, R23, UR15, 0x1, P1 ;  /* 0x0000000f17067c11 */ /* 0x010fc400088f0eff */
[----:B------:R-:W-:Y:S02]  /*2b60*/  LOP3.LUT R23, R4, 0x3f, RZ, 0xc0, !PT ;  /* 0x0000003f04177812 */ /* 0x000fe400078ec0ff */
[----:B------:R-:W-:Y:S01]  /*2b70*/  LOP3.LUT R4, R81, 0x3c, RZ, 0xfc, !PT ;  /* 0x0000003c51047812 */ /* 0x000fe200078efcff */
[----:B------:R4:W-:Y:S01]  /*2b80*/  STL [R1+0x8], R6 ;  /* 0x0000080601007387 */ /* 0x0009e20000100800 */
[----:B------:R-:W-:Y:S02]  /*2b90*/  LEA R105, P1, R104, UR14, 0x1 ;  /* 0x0000000e68697c11 */ /* 0x000fe4000f8208ff */
[----:B---3--:R-:W-:Y:S01]  /*2ba0*/  LEA.HI.X.SX32 R5, R24, UR15, 0x1, P2 ;  /* 0x0000000f18057c11 */ /* 0x008fe200090f0eff */
[----:B-1----:R-:W-:Y:S01]  /*2bb0*/  IMAD R4, R4, R20, RZ ;  /* 0x0000001404047224 */ /* 0x002fe200078e02ff */
[----:B------:R-:W-:Y:S01]  /*2bc0*/  LEA R103, P2, R36, UR14, 0x1 ;  /* 0x0000000e24677c11 */ /* 0x000fe2000f8408ff */
[----:B--2---:R-:W-:Y:S01]  /*2bd0*/  IMAD R21, R23, R21, RZ ;  /* 0x0000001517157224 */ /* 0x004fe200078e02ff */
[----:B------:R-:W-:Y:S01]  /*2be0*/  LEA R40, P5, R42, UR14, 0x1 ;  /* 0x0000000e2a287c11 */ /* 0x000fe2000f8a08ff */
[----:B------:R1:W-:Y:S01]  /*2bf0*/  STL [R1], R5 ;  /* 0x0000000501007387 */ /* 0x0003e20000100800 */
[----:B------:R-:W-:Y:S01]  /*2c00*/  LEA.HI.X.SX32 R102, R36, UR15, 0x1, P2 ;  /* 0x0000000f24667c11 */ /* 0x000fe200090f0eff */
[----:B------:R-:W-:Y:S01]  /*2c10*/  IMAD.MOV.U32 R23, RZ, RZ, R82 ;  /* 0x000000ffff177224 */ /* 0x000fe200078e0052 */
[----:B----4-:R-:W-:Y:S01]  /*2c20*/  LOP3.LUT R6, R81, 0x34, RZ, 0xfc, !PT ;  /* 0x0000003451067812 */ /* 0x010fe200078efcff */
[----:B------:R2:W-:Y:S01]  /*2c30*/  STL [R1+0x108], R4 ;  /* 0x0001080401007387 */ /* 0x0005e20000100800 */
[----:B------:R-:W-:-:S02]  /*2c40*/  LEA R30, P2, R8, UR14, 0x1 ;  /* 0x0000000e081e7c11 */ /* 0x000fc4000f8408ff */
[----:B------:R-:W-:Y:S02]  /*2c50*/  CS2R R36, SRZ ;  /* 0x0000000000247805 */ /* 0x000fe4000001ff00 */
[----:B------:R-:W-:Y:S02]  /*2c60*/  LEA.HI.X.SX32 R106, R32, UR15, 0x1, P0 ;  /* 0x0000000f206a7c11 */ /* 0x000fe400080f0eff */
[----:B------:R-:W-:Y:S02]  /*2c70*/  CS2R R82, SRZ ;  /* 0x0000000000527805 */ /* 0x000fe4000001ff00 */
[----:B------:R-:W-:Y:S02]  /*2c80*/  LEA.HI.X.SX32 R28, R8, UR15, 0x1, P2 ;  /* 0x0000000f081c7c11 */ /* 0x000fe400090f0eff */
[C---:B-1----:R-:W-:Y:S02]  /*2c90*/  LOP3.LUT R5, R81.reuse, 0x38, RZ, 0xfc, !PT ;  /* 0x0000003851057812 */ /* 0x042fe400078efcff */
[----:B------:R-:W-:Y:S01]  /*2ca0*/  LOP3.LUT R8, R81, 0x2c, RZ, 0xfc, !PT ;  /* 0x0000002c51087812 */ /* 0x000fe200078efcff */
[-C--:B--2---:R-:W-:Y:S01]  /*2cb0*/  IMAD R4, R7, R20.reuse, RZ ;  /* 0x0000001407047224 */ /* 0x084fe200078e02ff */
[----:B------:R-:W-:Y:S01]  /*2cc0*/  LEA.HI.X.SX32 R104, R104, UR15, 0x1, P1 ;  /* 0x0000000f68687c11 */ /* 0x000fe200088f0eff */
[-C--:B------:R-:W-:Y:S01]  /*2cd0*/  IMAD R21, R5, R20.reuse, RZ ;  /* 0x0000001405157224 */ /* 0x080fe200078e02ff */
[----:B------:R-:W-:Y:S01]  /*2ce0*/  LEA.HI.X.SX32 R97, R38, UR15, 0x1, P3 ;  /* 0x0000000f26617c11 */ /* 0x000fe200098f0eff */
[-C--:B------:R-:W-:Y:S01]  /*2cf0*/  IMAD R5, R6, R20.reuse, RZ ;  /* 0x0000001406057224 */ /* 0x080fe200078e02ff */
[----:B------:R-:W-:Y:S01]  /*2d00*/  LEA.HI.X.SX32 R35, R35, UR15, 0x1, P4 ;  /* 0x0000000f23237c11 */ /* 0x000fe2000a0f0eff */
[-C--:B------:R-:W-:Y:S01]  /*2d10*/  IMAD R6, R8, R20.reuse, RZ ;  /* 0x0000001408067224 */ /* 0x080fe200078e02ff */
[----:B------:R-:W-:Y:S01]  /*2d20*/  LOP3.LUT R18, R81, 0x8, RZ, 0xfc, !PT ;  /* 0x0000000851127812 */ /* 0x000fe200078efcff */
[----:B------:R-:W-:Y:S01]  /*2d30*/  IMAD R4, R10, R20, RZ ;  /* 0x000000140a047224 */ /* 0x000fe200078e02ff */
[----:B------:R1:W-:Y:S01]  /*2d40*/  STL [R1+0x104], R5 ;  /* 0x0001040501007387 */ /* 0x0003e20000100800 */
[----:B------:R-:W-:-:S02]  /*2d50*/  LEA R15, P6, R44, UR14, 0x1 ;  /* 0x0000000e2c0f7c11 */ /* 0x000fc4000f8c08ff */
[----:B------:R-:W-:Y:S02]  /*2d60*/  CS2R R38, SRZ ;  /* 0x0000000000267805 */ /* 0x000fe4000001ff00 */
[----:B------:R-:W-:Y:S01]  /*2d70*/  LEA R96, P0, R46, UR14, 0x1 ;  /* 0x0000000e2e607c11 */ /* 0x000fe2000f8008ff */
[----:B------:R2:W-:Y:S01]  /*2d80*/  STL [R1+0x100], R6 ;  /* 0x0001000601007387 */ /* 0x0005e20000100800 */
[----:B------:R-:W-:Y:S02]  /*2d90*/  LEA R31, P1, R48, UR14, 0x1 ;  /* 0x0000000e301f7c11 */ /* 0x000fe4000f8208ff */
[----:B------:R-:W-:Y:S01]  /*2da0*/  LEA R98, P3, R50, UR14, 0x1 ;  /* 0x0000000e32627c11 */ /* 0x000fe2000f8608ff */
[----:B------:R3:W-:Y:S01]  /*2db0*/  STL [R1+0xfc], R4 ;  /* 0x0000fc0401007387 */ /* 0x0007e20000100800 */
[----:B------:R-:W-:Y:S01]  /*2dc0*/  LEA R99, P4, R52, UR14, 0x1 ;  /* 0x0000000e34637c11 */ /* 0x000fe2000f8808ff */
[-C--:B-1----:R-:W-:Y:S01]  /*2dd0*/  IMAD R5, R9, R20.reuse, RZ ;  /* 0x0000001409057224 */ /* 0x082fe200078e02ff */
[----:B------:R-:W-:Y:S01]  /*2de0*/  LEA.HI.X.SX32 R41, R42, UR15, 0x1, P5 ;  /* 0x0000000f2a297c11 */ /* 0x000fe2000a8f0eff */
[-C--:B------:R-:W-:Y:S01]  /*2df0*/  IMAD R5, R12, R20.reuse, RZ ;  /* 0x000000140c057224 */ /* 0x080fe200078e02ff */
[----:B------:R-:W-:Y:S01]  /*2e00*/  LEA R100, P5, R27, UR14, 0x1 ;  /* 0x0000000e1b647c11 */ /* 0x000fe2000f8a08ff */
[-C--:B------:R-:W-:Y:S01]  /*2e10*/  IMAD R5, R16, R20.reuse, RZ ;  /* 0x0000001410057224 */ /* 0x080fe200078e02ff */
[----:B------:R-:W-:Y:S01]  /*2e20*/  LEA.HI.X.SX32 R42, R44, UR15, 0x1, P6 ;  /* 0x0000000f2c2a7c11 */ /* 0x000fe2000b0f0eff */
[-C--:B------:R-:W-:Y:S01]  /*2e30*/  IMAD R5, R19, R20.reuse, RZ ;  /* 0x0000001413057224 */ /* 0x080fe200078e02ff */
[----:B------:R-:W-:Y:S01]  /*2e40*/  LOP3.LUT R5, R23, 0x40, RZ, 0x3c, !PT ;  /* 0x0000004017057812 */ /* 0x000fe200078e3cff */
[-C--:B--2---:R-:W-:Y:S01]  /*2e50*/  IMAD R6, R11, R20.reuse, RZ ;  /* 0x000000140b067224 */ /* 0x084fe200078e02ff */
[----:B------:R-:W-:Y:S01]  /*2e60*/  LEA.HI.X.SX32 R43, R46, UR15, 0x1, P0 ;  /* 0x0000000f2e2b7c11 */ /* 0x000fe200080f0eff */
[-C--:B---3--:R-:W-:Y:S01]  /*2e70*/  IMAD R4, R13, R20.reuse, RZ ;  /* 0x000000140d047224 */ /* 0x088fe200078e02ff */
[----:B------:R-:W-:Y:S01]  /*2e80*/  LEA.HI.X.SX32 R29, R48, UR15, 0x1, P1 ;  /* 0x0000000f301d7c11 */ /* 0x000fe200088f0eff */
[----:B------:R1:W-:Y:S01]  /*2e90*/  STL [R1+0x110], R5 ;  /* 0x0001100501007387 */ /* 0x0003e20000100800 */
[-C--:B------:R-:W-:Y:S01]  /*2ea0*/  IMAD R6, R14, R20.reuse, RZ ;  /* 0x000000140e067224 */ /* 0x080fe200078e02ff */
[----:B------:R-:W-:Y:S01]  /*2eb0*/  LEA.HI.X.SX32 R33, R50, UR15, 0x1, P3 ;  /* 0x0000000f32217c11 */ /* 0x000fe200098f0eff */
[-C--:B------:R-:W-:Y:S01]  /*2ec0*/  IMAD R4, R17, R20.reuse, RZ ;  /* 0x0000001411047224 */ /* 0x080fe200078e02ff */
[----:B------:R-:W-:Y:S01]  /*2ed0*/  LEA.HI.X.SX32 R32, R52, UR15, 0x1, P4 ;  /* 0x0000000f34207c11 */ /* 0x000fe2000a0f0eff */
[-C--:B------:R-:W-:Y:S01]  /*2ee0*/  IMAD R6, R18, R20.reuse, RZ ;  /* 0x0000001412067224 */ /* 0x080fe200078e02ff */
[----:B------:R-:W-:Y:S01]  /*2ef0*/  LEA.HI.X.SX32 R22, R27, UR15, 0x1, P5 ;  /* 0x0000000f1b167c11 */ /* 0x000fe2000a8f0eff */
[----:B------:R-:W-:Y:S01]  /*2f00*/  IMAD R4, R81, R20, RZ ;  /* 0x0000001451047224 */ /* 0x000fe200078e02ff */
[----:B------:R-:W-:-:S02]  /*2f10*/  CS2R R52, SRZ ;  /* 0x0000000000347805 */ /* 0x000fc4000001ff00 */
[----:B------:R-:W-:Y:S02]  /*2f20*/  CS2R R44, SRZ ;  /* 0x00000000002c7805 */ /* 0x000fe4000001ff00 */
[----:B------:R-:W-:Y:S02]  /*2f30*/  CS2R R46, SRZ ;  /* 0x00000000002e7805 */ /* 0x000fe4000001ff00 */
[----:B------:R-:W-:Y:S02]  /*2f40*/  CS2R R48, SRZ ;  /* 0x0000000000307805 */ /* 0x000fe4000001ff00 */
[----:B------:R-:W-:Y:S02]  /*2f50*/  CS2R R50, SRZ ;  /* 0x0000000000327805 */ /* 0x000fe4000001ff00 */
[----:B------:R-:W-:Y:S02]  /*2f60*/  CS2R R80, SRZ ;  /* 0x0000000000507805 */ /* 0x000fe4000001ff00 */
[----:B------:R-:W-:-:S02]  /*2f70*/  LOP3.LUT R6, R121, 0x40, RZ, 0x3c, !PT ;  /* 0x0000004079067812 */ /* 0x000fc400078e3cff */
[----:B01----:R-:W-:-:S07]  /*2f80*/  LOP3.LUT R4, R120, 0x40, RZ, 0x3c, !PT ;  /* 0x0000004078047812 */ /* 0x003fce00078e3cff */
.L_x_1:
[----:B------:R-:W0:Y:S01]  /*2f90*/  S2R R16, SR_TID.X ;  /* 0x0000000000107919 */ /* 0x000e220000002100 */
[----:B------:R-:W1:Y:S01]  /*2fa0*/  LDC R4, c[0x0][0x3a8] ;  /* 0x0000ea00ff047b82 */ /* 0x000e620000000800 */
[----:B------:R-:W-:Y:S01]  /*2fb0*/  PRMT R14, RZ, 0x7610, R14 ;  /* 0x00007610ff0e7816 */ /* 0x000fe2000000000e */
[----:B------:R-:W2:Y:S01]  /*2fc0*/  S2R R24, SR_TID.X ;  /* 0x0000000000187919 */ /* 0x000ea20000002100 */
[----:B------:R-:W3:Y:S05]  /*2fd0*/  S2R R5, SR_TID.X ;  /* 0x0000000000057919 */ /* 0x000eea0000002100 */
[----:B------:R-:W4:Y:S01]  /*2fe0*/  LDC R18, c[0x0][0x3a8] ;  /* 0x0000ea00ff127b82 */ /* 0x000f220000000800 */
[----:B------:R-:W-:-:S02]  /*2ff0*/  PRMT R13, RZ, 0x7610, R13 ;  /* 0x00007610ff0d7816 */ /* 0x000fc4000000000d */
[----:B------:R-:W-:Y:S01]  /*3000*/  PRMT R12, RZ, 0x7610, R12 ;  /* 0x00007610ff0c7816 */ /* 0x000fe2000000000c */
[----:B------:R5:W-:Y:S01]  /*3010*/  STL.64 [R1+0x170], R90 ;  /* 0x0001705a01007387 */ /* 0x000be20000100a00 */
[----:B------:R-:W-:Y:S02]  /*3020*/  PRMT R11, RZ, 0x7610, R11 ;  /* 0x00007610ff0b7816 */ /* 0x000fe4000000000b */
[----:B------:R-:W-:Y:S01]  /*3030*/  PRMT R10, RZ, 0x7610, R10 ;  /* 0x00007610ff0a7816 */ /* 0x000fe2000000000a */
[----:B------:R-:W1:Y:S01]  /*3040*/  LDC R19, c[0x0][0x3a8] ;  /* 0x0000ea00ff137b82 */ /* 0x000e620000000800 */
[----:B------:R-:W-:Y:S02]  /*3050*/  PRMT R9, RZ, 0x7610, R9 ;  /* 0x00007610ff097816 */ /* 0x000fe40000000009 */
[----:B------:R-:W-:Y:S02]  /*3060*/  PRMT R8, RZ, 0x7610, R8 ;  /* 0x00007610ff087816 */ /* 0x000fe40000000008 */
[----:B------:R-:W-:-:S03]  /*3070*/  PRMT R7, RZ, 0x7610, R7 ;  /* 0x00007610ff077816 */ /* 0x000fc60000000007 */
[----:B-----5:R-:W5:Y:S01]  /*3080*/  LDC R91, c[0x0][0x3a8] ;  /* 0x0000ea00ff5b7b82 */ /* 0x020f620000000800 */
[----:B0-----:R-:W-:-:S07]  /*3090*/  SHF.R.U32.HI R16, RZ, 0x7, R16 ;  /* 0x00000007ff107819 */ /* 0x001fce0000011610 */
[----:B------:R-:W0:Y:S01]  /*30a0*/  LDC R21, c[0x0][0x3a8] ;  /* 0x0000ea00ff157b82 */ /* 0x000e220000000800 */
[----:B------:R-:W-:Y:S02]  /*30b0*/  SGXT.U32 R16, R16, 0x2 ;  /* 0x000000021010781a */ /* 0x000fe40000000000 */
[----:B--2---:R-:W-:Y:S02]  /*30c0*/  SHF.R.U32.HI R24, RZ, 0x7, R24 ;  /* 0x00000007ff187819 */ /* 0x004fe40000011618 */
[----:B------:R-:W-:Y:S02]  /*30d0*/  LOP3.LUT R17, R16, 0x8, RZ, 0xfc, !PT ;  /* 0x0000000810117812 */ /* 0x000fe400078efcff */
[----:B------:R-:W2:Y:S01]  /*30e0*/  S2R R16, SR_TID.X ;  /* 0x0000000000107919 */ /* 0x000ea20000002100 */
[----:B---3--:R-:W-:Y:S02]  /*30f0*/  SHF.R.U32.HI R5, RZ, 0x7, R5 ;  /* 0x00000007ff057819 */ /* 0x008fe40000011605 */
[----:B------:R-:W-:-:S02]  /*3100*/  SGXT.U32 R24, R24, 0x2 ;  /* 0x000000021818781a */ /* 0x000fc40000000000 */
[----:B------:R-:W-:Y:S02]  /*3110*/  SGXT.U32 R5, R5, 0x2 ;  /* 0x000000020505781a */ /* 0x000fe40000000000 */
[C---:B------:R-:W-:Y:S01]  /*3120*/  ISETP.GE.AND P0, PT, R24.reuse, UR7, PT ;  /* 0x0000000718007c0c */ /* 0x040fe2000bf06270 */
[----:B----4-:R-:W-:Y:S01]  /*3130*/  IMAD R17, R17, R18, RZ ;  /* 0x0000001211117224 */ /* 0x010fe200078e02ff */
[----:B------:R-:W-:Y:S01]  /*3140*/  LOP3.LUT R6, R24, 0x8, RZ, 0xfc, !PT ;  /* 0x0000000818067812 */ /* 0x000fe200078efcff */
[----:B-1----:R-:W-:Y:S01]  /*3150*/  IMAD R4, R5, R4, RZ ;  /* 0x0000000405047224 */ /* 0x002fe200078e02ff */
[----:B------:R-:W1:Y:S02]  /*3160*/  LDC R18, c[0x0][0x3a8] ;  /* 0x0000ea00ff127b82 */ /* 0x000e640000000800 */
[----:B------:R-:W-:Y:S01]  /*3170*/  ISETP.GE.AND P1, PT, R6, UR7, PT ;  /* 0x0000000706007c0c */ /* 0x000fe2000bf26270 */
[----:B------:R-:W-:-:S06]  /*3180*/  IMAD.WIDE R4, R4, 0x2, R2 ;  /* 0x0000000204047825 */ /* 0x000fcc00078e0202 */
[----:B------:R3:W4:Y:S01]  /*3190*/  @!P0 LDG.E.U16 R14, desc[UR8][R4.64] ;  /* 0x00000008040e8981 */ /* 0x000722000c1e1500 */
[----:B------:R-:W-:-:S04]  /*31a0*/  LOP3.LUT R6, R24, 0x10, RZ, 0xfc, !PT ;  /* 0x0000001018067812 */ /* 0x000fc800078efcff */
[----:B------:R-:W-:Y:S01]  /*31b0*/  ISETP.GE.AND P0, PT, R6, UR7, PT ;  /* 0x0000000706007c0c */ /* 0x000fe2000bf06270 */
[----:B---3--:R-:W-:Y:S02]  /*31c0*/  IMAD.WIDE R4, R17, 0x2, R2 ;  /* 0x0000000211047825 */ /* 0x008fe400078e0202 */
[----:B------:R-:W3:Y:S01]  /*31d0*/  LDC R17, c[0x0][0x3a8] ;  /* 0x0000ea00ff117b82 */ /* 0x000ee20000000800 */
[----:B--2---:R-:W-:Y:S02]  /*31e0*/  SHF.R.U32.HI R16, RZ, 0x7, R16 ;  /* 0x00000007ff107819 */ /* 0x004fe40000011610 */
[----:B------:R2:W4:Y:S02]  /*31f0*/  @!P1 LDG.E.U16 R13, desc[UR8][R4.64] ;  /* 0x00000008040d9981 */ /* 0x000524000c1e1500 */
[----:B------:R-:W-:-:S04]  /*3200*/  SGXT.U32 R16, R16, 0x2 ;  /* 0x000000021010781a */ /* 0x000fc80000000000 */
[----:B------:R-:W-:-:S05]  /*3210*/  LOP3.LUT R16, R16, 0x10, RZ, 0xfc, !PT ;  /* 0x0000001010107812 */ /* 0x000fca00078efcff */
[----:B---3--:R-:W-:-:S04]  /*3220*/  IMAD R16, R16, R17, RZ ;  /* 0x0000001110107224 */ /* 0x008fc800078e02ff */
[----:B--2---:R-:W-:Y:S02]  /*3230*/  IMAD.WIDE R4, R16, 0x2, R2 ;  /* 0x0000000210047825 */ /* 0x004fe400078e0202 */
[----:B------:R-:W2:Y:S03]  /*3240*/  S2R R16, SR_TID.X ;  /* 0x0000000000107919 */ /* 0x000ea60000002100 */
[----:B------:R3:W4:Y:S01]  /*3250*/  @!P0 LDG.E.U16 R12, desc[UR8][R4.64] ;  /* 0x00000008040c8981 */ /* 0x000722000c1e1500 */
[----:B--2---:R-:W-:-:S04]  /*3260*/  SHF.R.U32.HI R16, RZ, 0x7, R16 ;  /* 0x00000007ff107819 */ /* 0x004fc80000011610 */
[----:B------:R-:W-:-:S04]  /*3270*/  SGXT.U32 R16, R16, 0x2 ;  /* 0x000000021010781a */ /* 0x000fc80000000000 */
[----:B------:R-:W-:Y:S02]  /*3280*/  LOP3.LUT R17, R16, 0x18, RZ, 0xfc, !PT ;  /* 0x0000001810117812 */ /* 0x000fe400078efcff */
[----:B------:R-:W2:Y:S03]  /*3290*/  S2R R16, SR_TID.X ;  /* 0x0000000000107919 */ /* 0x000ea60000002100 */
[----:B-1----:R-:W-:Y:S01]  /*32a0*/  IMAD R17, R17, R18, RZ ;  /* 0x0000001211117224 */ /* 0x002fe200078e02ff */
[----:B------:R-:W-:Y:S01]  /*32b0*/  LOP3.LUT R6, R24, 0x18, RZ, 0xfc, !PT ;  /* 0x0000001818067812 */ /* 0x000fe200078efcff */
[----:B------:R-:W1:Y:S02]  /*32c0*/  LDC R18, c[0x0][0x3a8] ;  /* 0x0000ea00ff127b82 */ /* 0x000e640000000800 */
[----:B---3--:R-:W-:-:S06]  /*32d0*/  IMAD.WIDE R4, R17, 0x2, R2 ;  /* 0x0000000211047825 */ /* 0x008fcc00078e0202 */
[----:B------:R-:W3:Y:S01]  /*32e0*/  LDC R17, c[0x0][0x3a8] ;  /* 0x0000ea00ff117b82 */ /* 0x000ee20000000800 */
[----:B------:R-:W-:-:S13]  /*32f0*/  ISETP.GE.AND P1, PT, R6, UR7, PT ;  /* 0x0000000706007c0c */ /* 0x000fda000bf26270 */
[----:B------:R0:W4:Y:S01]  /*3300*/  @!P1 LDG.E.U16 R11, desc[UR8][R4.64] ;  /* 0x00000008040b9981 */ /* 0x000122000c1e1500 */
[----:B--2---:R-:W-:-:S04]  /*3310*/  SHF.R.U32.HI R16, RZ, 0x7, R16 ;  /* 0x00000007ff107819 */ /* 0x004fc80000011610 */
[----:B------:R-:W-:-:S04]  /*3320*/  SGXT.U32 R16, R16, 0x2 ;  /* 0x000000021010781a */ /* 0x000fc80000000000 */
[----:B------:R-:W-:-:S05]  /*3330*/  LOP3.LUT R16, R16, 0x20, RZ, 0xfc, !PT ;  /* 0x0000002010107812 */ /* 0x000fca00078efcff */
[----:B---3--:R-:W-:-:S04]  /*3340*/  IMAD R16, R16, R17, RZ ;  /* 0x0000001110107224 */ /* 0x008fc800078e02ff */
[----:B0-----:R-:W-:Y:S02]  /*3350*/  IMAD.WIDE R4, R16, 0x2, R2 ;  /* 0x0000000210047825 */ /* 0x001fe400078e0202 */
[----:B------:R-:W0:Y:S01]  /*3360*/  S2R R16, SR_TID.X ;  /* 0x0000000000107919 */ /* 0x000e220000002100 */
[----:B------:R-:W-:-:S04]  /*3370*/  LOP3.LUT R6, R24, 0x20, RZ, 0xfc, !PT ;  /* 0x0000002018067812 */ /* 0x000fc800078efcff */
[----:B------:R-:W-:-:S13]  /*3380*/  ISETP.GE.AND P0, PT, R6, UR7, PT ;  /* 0x0000000706007c0c */ /* 0x000fda000bf06270 */
[----:B------:R2:W3:Y:S01]  /*3390*/  @!P0 LDG.E.U16 R10, desc[UR8][R4.64] ;  /* 0x00000008040a8981 */ /* 0x0004e2000c1e1500 */
[----:B0-----:R-:W-:-:S04]  /*33a0*/  SHF.R.U32.HI R16, RZ, 0x7, R16 ;  /* 0x00000007ff107819 */ /* 0x001fc80000011610 */
[----:B------:R-:W-:-:S04]  /*33b0*/  SGXT.U32 R16, R16, 0x2 ;  /* 0x000000021010781a */ /* 0x000fc80000000000 */
[----:B------:R-:W-:Y:S02]  /*33c0*/  LOP3.LUT R17, R16, 0x28, RZ, 0xfc, !PT ;  /* 0x0000002810117812 */ /* 0x000fe400078efcff */
[----:B------:R-:W0:Y:S03]  /*33d0*/  S2R R16, SR_TID.X ;  /* 0x0000000000107919 */ /* 0x000e260000002100 */
[----:B-1----:R-:W-:Y:S01]  /*33e0*/  IMAD R17, R17, R18, RZ ;  /* 0x0000001211117224 */ /* 0x002fe200078e02ff */
[----:B------:R-:W-:Y:S01]  /*33f0*/  LOP3.LUT R6, R24, 0x28, RZ, 0xfc, !PT ;  /* 0x0000002818067812 */ /* 0x000fe200078efcff */
[----:B------:R-:W1:Y:S02]  /*3400*/  LDC R18, c[0x0][0x3a8] ;  /* 0x0000ea00ff127b82 */ /* 0x000e640000000800 */
[----:B--2---:R-:W-:-:S06]  /*3410*/  IMAD.WIDE R4, R17, 0x2, R2 ;  /* 0x0000000211047825 */ /* 0x004fcc00078e0202 */
[----:B------:R-:W2:Y:S01]  /*3420*/  LDC R17, c[0x0][0x3a8] ;  /* 0x0000ea00ff117b82 */ /* 0x000ea20000000800 */
[----:B0-----:R-:W-:-:S04]  /*3430*/  SHF.R.U32.HI R16, RZ, 0x7, R16 ;  /* 0x00000007ff107819 */ /* 0x001fc80000011610 */
[----:B------:R-:W-:-:S04]  /*3440*/  SGXT.U32 R16, R16, 0x2 ;  /* 0x000000021010781a */ /* 0x000fc80000000000 */
[----:B------:R-:W-:-:S05]  /*3450*/  LOP3.LUT R16, R16, 0x30, RZ, 0xfc, !PT ;  /* 0x0000003010107812 */ /* 0x000fca00078efcff */
[----:B--2---:R-:W-:Y:S02]  /*3460*/  IMAD R16, R16, R17, RZ ;  /* 0x0000001110107224 */ /* 0x004fe400078e02ff */
[----:B------:R-:W0:Y:S01]  /*3470*/  S2R R17, SR_TID.X ;  /* 0x0000000000117919 */ /* 0x000e220000002100 */
[----:B------:R-:W-:Y:S02]  /*3480*/  ISETP.GE.AND P1, PT, R6, UR7, PT ;  /* 0x0000000706007c0c */ /* 0x000fe4000bf26270 */
[----:B------:R-:W-:-:S11]  /*3490*/  LOP3.LUT R6, R24, 0x30, RZ, 0xfc, !PT ;  /* 0x0000003018067812 */ /* 0x000fd600078efcff */
[----:B------:R2:W3:Y:S01]  /*34a0*/  @!P1 LDG.E.U16 R9, desc[UR8][R4.64] ;  /* 0x0000000804099981 */ /* 0x0004e2000c1e1500 */
[----:B------:R-:W-:Y:S01]  /*34b0*/  ISETP.GE.AND P0, PT, R6, UR7, PT ;  /* 0x0000000706007c0c */ /* 0x000fe2000bf06270 */
[----:B--2---:R-:W-:Y:S02]  /*34c0*/  IMAD.WIDE R4, R16, 0x2, R2 ;  /* 0x0000000210047825 */ /* 0x004fe400078e0202 */
[----:B------:R-:W2:Y:S10]  /*34d0*/  S2R R16, SR_TID.X ;  /* 0x0000000000107919 */ /* 0x000eb40000002100 */
[----:B------:R1:W3:Y:S01]  /*34e0*/  @!P0 LDG.E.U16 R8, desc[UR8][R4.64] ;  /* 0x0000000804088981 */ /* 0x0002e2000c1e1500 */
[----:B0-----:R-:W-:-:S04]  /*34f0*/  SHF.R.U32.HI R17, RZ, 0x7, R17 ;  /* 0x00000007ff117819 */ /* 0x001fc80000011611 */
[----:B------:R-:W-:-:S04]  /*3500*/  SGXT.U32 R17, R17, 0x2 ;  /* 0x000000021111781a */ /* 0x000fc80000000000 */
[----:B------:R-:W-:-:S05]  /*3510*/  LOP3.LUT R17, R17, 0x38, RZ, 0xfc, !PT ;  /* 0x0000003811117812 */ /* 0x000fca00078efcff */
[----:B-1----:R-:W-:Y:S02]  /*3520*/  IMAD R17, R17, R18, RZ ;  /* 0x0000001211117224 */ /* 0x002fe400078e02ff */
[----:B------:R-:W0:Y:S02]  /*3530*/  S2R R18, SR_TID.X ;  /* 0x0000000000127919 */ /* 0x000e240000002100 */
[----:B------:R-:W-:Y:S02]  /*3540*/  IMAD.WIDE R4, R17, 0x2, R2 ;  /* 0x0000000211047825 */ /* 0x000fe400078e0202 */
[----:B------:R-:W1:Y:S01]  /*3550*/  LDC R17, c[0x0][0x3a8] ;  /* 0x0000ea00ff117b82 */ /* 0x000e620000000800 */
[----:B------:R-:W-:Y:S02]  /*3560*/  LOP3.LUT R6, R24, 0x38, RZ, 0xfc, !PT ;  /* 0x0000003818067812 */ /* 0x000fe400078efcff */
[----:B--2---:R-:W-:Y:S02]  /*3570*/  SHF.R.U32.HI R16, RZ, 0x7, R16 ;  /* 0x00000007ff107819 */ /* 0x004fe40000011610 */
[----:B------:R-:W-:-:S02]  /*3580*/  ISETP.GE.AND P1, PT, R6, UR7, PT ;  /* 0x0000000706007c0c */ /* 0x000fc4000bf26270 */
[----:B------:R-:W-:Y:S02]  /*3590*/  SGXT.U32 R16, R16, 0x2 ;  /* 0x000000021010781a */ /* 0x000fe40000000000 */
[----:B------:R-:W-:Y:S02]  /*35a0*/  LOP3.LUT R6, R24, 0x4, RZ, 0xfc, !PT ;  /* 0x0000000418067812 */ /* 0x000fe400078efcff */
[----:B------:R-:W-:Y:S02]  /*35b0*/  LOP3.LUT R16, R16, 0x4, RZ, 0xfc, !PT ;  /* 0x0000000410107812 */ /* 0x000fe400078efcff */
[----:B------:R-:W-:Y:S02]  /*35c0*/  ISETP.GE.AND P0, PT, R6, UR7, PT ;  /* 0x0000000706007c0c */ /* 0x000fe4000bf06270 */
[----:B------:R-:W-:-:S03]  /*35d0*/  PRMT R6, RZ, 0x7610, R6 ;  /* 0x00007610ff067816 */ /* 0x000fc60000000006 */
[----:B------:R2:W3:Y:S01]  /*35e0*/  @!P1 LDG.E.U16 R7, desc[UR8][R4.64] ;  /* 0x0000000804079981 */ /* 0x0004e2000c1e1500 */
[----:B-1----:R-:W-:Y:S01]  /*35f0*/  IMAD R16, R16, R17, RZ ;  /* 0x0000001110107224 */ /* 0x002fe200078e02ff */
[----:B0-----:R-:W-:-:S03]  /*3600*/  SHF.R.U32.HI R18, RZ, 0x7, R18 ;  /* 0x00000007ff127819 */ /* 0x001fc60000011612 */
[----:B--2---:R-:W-:Y:S01]  /*3610*/  IMAD.WIDE R4, R16, 0x2, R2 ;  /* 0x0000000210047825 */ /* 0x004fe200078e0202 */
[----:B------:R-:W-:-:S04]  /*3620*/  SGXT.U32 R18, R18, 0x2 ;  /* 0x000000021212781a */ /* 0x000fc80000000000 */
[----:B------:R0:W2:Y:S01]  /*3630*/  @!P0 LDG.E.U16 R6, desc[UR8][R4.64] ;  /* 0x0000000804068981 */ /* 0x0000a2000c1e1500 */
[----:B------:R-:W-:Y:S02]  /*3640*/  LOP3.LUT R90, R18, 0xc, RZ, 0xfc, !PT ;  /* 0x0000000c125a7812 */ /* 0x000fe400078efcff */
[C---:B------:R-:W-:Y:S02]  /*3650*/  LOP3.LUT R16, R24.reuse, 0x24, RZ, 0xfc, !PT ;  /* 0x0000002418107812 */ /* 0x040fe400078efcff */
[C---:B0-----:R-:W-:Y:S02]  /*3660*/  LOP3.LUT R4, R24.reuse, 0xc, RZ, 0xfc, !PT ;  /* 0x0000000c18047812 */ /* 0x041fe400078efcff */
[----:B------:R-:W-:Y:S02]  /*3670*/  LOP3.LUT R5, R24, 0x1c, RZ, 0xfc, !PT ;  /* 0x0000001c18057812 */ /* 0x000fe400078efcff */
[----:B------:R-:W-:Y:S01]  /*3680*/  ISETP.GE.AND P3, PT, R4, UR7, PT ;  /* 0x0000000704007c0c */ /* 0x000fe2000bf66270 */
[----:B-----5:R-:W-:Y:S01]  /*3690*/  IMAD R90, R90, R91, RZ ;  /* 0x0000005b5a5a7224 */ /* 0x020fe200078e02ff */
[----:B------:R-:W-:-:S02]  /*36a0*/  LOP3.LUT R17, R24, 0x2c, RZ, 0xfc, !PT ;  /* 0x0000002c18117812 */ /* 0x000fc400078efcff */
[----:B------:R-:W-:Y:S02]  /*36b0*/  LOP3.LUT R4, R24, 0x14, RZ, 0xfc, !PT ;  /* 0x0000001418047812 */ /* 0x000fe400078efcff */
[----:B------:R-:W-:Y:S02]  /*36c0*/  ISETP.GE.AND P5, PT, R5, UR7, PT ;  /* 0x0000000705007c0c */ /* 0x000fe4000bfa6270 */
[----:B------:R-:W-:Y:S02]  /*36d0*/  ISETP.GE.AND P2, PT, R16, UR7, PT ;  /* 0x0000000710007c0c */ /* 0x000fe4000bf46270 */
[----:B------:R-:W-:Y:S01]  /*36e0*/  ISETP.GE.AND P1, PT, R17, UR7, PT ;  /* 0x0000000711007c0c */ /* 0x000fe2000bf26270 */
[----:B------:R-:W-:Y:S01]  /*36f0*/  IMAD.WIDE R16, R90, 0x2, R2 ;  /* 0x000000025a107825 */ /* 0x000fe200078e0202 */
[----:B------:R-:W-:Y:S01]  /*3700*/  PRMT R5, RZ, 0x7610, R5 ;  /* 0x00007610ff057816 */ /* 0x000fe20000000005 */
[----:B------:R-:W5:Y:S01]  /*3710*/  LDL R90, [R1+0x108] ;  /* 0x00010800015a7983 */ /* 0x000f620000100800 */
[----:B------:R-:W-:-:S02]  /*3720*/  LOP3.LUT R18, R24, 0x14, RZ, 0xfc, !PT ;  /* 0x0000001418127812 */ /* 0x000fc400078efcff */
[----:B------:R-:W-:Y:S02]  /*3730*/  ISETP.GE.AND P4, PT, R4, UR7, PT ;  /* 0x0000000704007c0c */ /* 0x000fe4000bf86270 */
[----:B------:R0:W2:Y:S01]  /*3740*/  @!P3 LDG.E.U16 R5, desc[UR8][R16.64] ;  /* 0x000000081005b981 */ /* 0x0000a2000c1e1500 */
[----:B------:R-:W-:Y:S01]  /*3750*/  IMAD R18, R18, R19, RZ ;  /* 0x0000001312127224 */ /* 0x000fe200078e02ff */
[----:B------:R-:W-:-:S03]  /*3760*/  PRMT R4, RZ, 0x7610, R4 ;  /* 0x00007610ff047816 */ /* 0x000fc60000000004 */
[----:B------:R-:W-:Y:S01]  /*3770*/  IMAD.WIDE R18, R18, 0x2, R2 ;  /* 0x0000000212127825 */ /* 0x000fe200078e0202 */
[----:B------:R-:W0:Y:S05]  /*3780*/  LDL R17, [R1+0xfc] ;  /* 0x0000fc0001117983 */ /* 0x000e2a0000100800 */
[----:B------:R-:W2:Y:S04]  /*3790*/  @!P4 LDG.E.U16 R4, desc[UR8][R18.64] ;  /* 0x000000081204c981 */ /* 0x000ea8000c1e1500 */
[----:B------:R-:W2:Y:S04]  /*37a0*/  LDL R18, [R1+0x100] ;  /* 0x0001000001127983 */ /* 0x000ea80000100800 */
[----:B------:R-:W2:Y:S01]  /*37b0*/  LDL R19, [R1+0x104] ;  /* 0x0001040001137983 */ /* 0x000ea20000100800 */
[C---:B------:R-:W-:Y:S01]  /*37c0*/  LOP3.LUT R20, R24.reuse, 0x1c, RZ, 0xfc, !PT ;  /* 0x0000001c18147812 */ /* 0x040fe200078efcff */
[----:B------:R-:W1:Y:S01]  /*37d0*/  S2R R91, SR_TID.X ;  /* 0x00000000005b7919 */ /* 0x000e620000002100 */
[----:B------:R-:W-:-:S03]  /*37e0*/  LOP3.LUT R23, R24, 0x34, RZ, 0xfc, !PT ;  /* 0x0000003418177812 */ /* 0x000fc600078efcff */
[----:B------:R-:W-:Y:S01]  /*37f0*/  IMAD R20, R20, R21, RZ ;  /* 0x0000001514147224 */ /* 0x000fe200078e02ff */
[----:B------:R-:W-:Y:S02]  /*3800*/  LOP3.LUT R24, R24, 0x3c, RZ, 0xfc, !PT ;  /* 0x0000003c18187812 */ /* 0x000fe400078efcff */
[----:B------:R-:W-:Y:S01]  /*3810*/  PRMT R26, RZ, 0x7610, R26 ;  /* 0x00007610ff1a7816 */ /* 0x000fe2000000001a */
[----:B------:R-:W-:Y:S01]  /*3820*/  IMAD.WIDE R20, R20, 0x2, R2 ;  /* 0x0000000214147825 */ /* 0x000fe200078e0202 */
[----:B------:R-:W-:Y:S02]  /*3830*/  PRMT R27, RZ, 0x7610, R27 ;  /* 0x00007610ff1b7816 */ /* 0x000fe4000000001b */
[----:B------:R-:W-:Y:S02]  /*3840*/  ISETP.GE.AND P0, PT, R23, UR7, PT ;  /* 0x0000000717007c0c */ /* 0x000fe4000bf06270 */
[----:B------:R-:W-:Y:S02]  /*3850*/  ISETP.GE.AND P3, PT, R24, UR7, PT ;  /* 0x0000000718007c0c */ /* 0x000fe4000bf66270 */
[----:B------:R-:W3:Y:S01]  /*3860*/  @!P5 LDG.E.U16 R27, desc[UR8][R20.64] ;  /* 0x00000008141bd981 */ /* 0x000ee2000c1e1500 */
[----:B------:R-:W-:-:S02]  /*3870*/  PRMT R25, RZ, 0x7610, R25 ;  /* 0x00007610ff197816 */ /* 0x000fc40000000019 */
[----:B------:R-:W-:Y:S02]  /*3880*/  PRMT R24, RZ, 0x7610, R24 ;  /* 0x00007610ff187816 */ /* 0x000fe40000000018 */
[----:B------:R-:W-:Y:S01]  /*3890*/  PRMT R23, RZ, 0x7610, R23 ;  /* 0x00007610ff177816 */ /* 0x000fe20000000017 */
[----:B------:R0:W-:Y:S01]  /*38a0*/  STL.64 [R1+0x118], R2 ;  /* 0x0001180201007387 */ /* 0x0001e20000100a00 */
[----:B-1----:R-:W-:-:S04]  /*38b0*/  LOP3.LUT R91, R91, 0x3f, RZ, 0xc0, !PT ;  /* 0x0000003f5b5b7812 */ /* 0x002fc800078ec0ff */
[----:B------:R-:W-:Y:S01]  /*38c0*/  ISETP.GE.AND P4, PT, R91, UR7, PT ;  /* 0x000000075b007c0c */ /* 0x000fe2000bf86270 */
[----:B0-----:R-:W-:-:S05]  /*38d0*/  IMAD.WIDE R16, R17, 0x2, R2 ;  /* 0x0000000211107825 */ /* 0x001fca00078e0202 */
[----:B------:R5:W3:Y:S02]  /*38e0*/  @!P2 LDG.E.U16 R26, desc[UR8][R16.64] ;  /* 0x00000008101aa981 */ /* 0x000ae4000c1e1500 */
[--C-:B-----5:R-:W-:Y:S02]  /*38f0*/  IMAD.WIDE R16, R90, 0x2, R2.reuse ;  /* 0x000000025a107825 */ /* 0x120fe400078e0202 */
[----:B------:R-:W0:Y:S02]  /*3900*/  LDC R90, c[0x0][0x3ac] ;  /* 0x0000eb00ff5a7b82 */ /* 0x000e240000000800 */
[--C-:B--2---:R-:W-:Y:S01]  /*3910*/  IMAD.WIDE R20, R18, 0x2, R2.reuse ;  /* 0x0000000212147825 */ /* 0x104fe200078e0202 */
[----:B------:R-:W2:Y:S03]  /*3920*/  @!P3 LDG.E.U16 R23, desc[UR8][R16.64] ;  /* 0x000000081017b981 */ /* 0x000ea6000c1e1500 */
[----:B------:R-:W-:Y:S01]  /*3930*/  IMAD.WIDE R18, R19, 0x2, R2 ;  /* 0x0000000213127825 */ /* 0x000fe200078e0202 */
[----:B------:R-:W5:Y:S04]  /*3940*/  @!P1 LDG.E.U16 R25, desc[UR8][R20.64] ;  /* 0x0000000814199981 */ /* 0x000f68000c1e1500 */
[----:B------:R1:W2:Y:S01]  /*3950*/  @!P0 LDG.E.U16 R24, desc[UR8][R18.64] ;  /* 0x0000000812188981 */ /* 0x0002a2000c1e1500 */
[----:B------:R-:W-:Y:S01]  /*3960*/  BAR.SYNC.DEFER_BLOCKING 0x0 ;  /* 0x0000000000007b1d */ /* 0x000fe20000010000 */
[----:B------:R-:W-:-:S02]  /*3970*/  IMAD.MOV.U32 R2, RZ, RZ, R100 ;  /* 0x000000ffff027224 */ /* 0x000fc400078e0064 */
[--C-:B------:R-:W-:Y:S01]  /*3980*/  IMAD.MOV.U32 R3, RZ, RZ, R22.reuse ;  /* 0x000000ffff037224 */ /* 0x100fe200078e0016 */
[----:B------:R-:W-:Y:S01]  /*3990*/  PRMT R22, RZ, 0x7610, R22 ;  /* 0x00007610ff167816 */ /* 0x000fe20000000016 */
[----:B0-----:R-:W-:-:S03]  /*39a0*/  IMAD R90, R91, R90, RZ ;  /* 0x0000005a5b5a7224 */ /* 0x001fc600078e02ff */
[----:B------:R0:W-:Y:S01]  /*39b0*/  STL.64 [R1+0xb0], R2 ;  /* 0x0000b00201007387 */ /* 0x0001e20000100a00 */
[----:B-1----:R-:W-:-:S04]  /*39c0*/  IMAD.WIDE R18, R90, 0x2, R2 ;  /* 0x000000025a127825 */ /* 0x002fc800078e0202 */
[----:B0-----:R-:W-:Y:S02]  /*39d0*/  IMAD.MOV.U32 R2, RZ, RZ, R31 ;  /* 0x000000ffff027224 */ /* 0x001fe400078e001f */
[----:B------:R-:W-:Y:S01]  /*39e0*/  IMAD.MOV.U32 R3, RZ, RZ, R29 ;  /* 0x000000ffff037224 */ /* 0x000fe200078e001d */
[----:B------:R0:W2:Y:S01]  /*39f0*/  @!P4 LDG.E.U16 R22, desc[UR8][R18.64] ;  /* 0x000000081216c981 */ /* 0x0000a2000c1e1500 */
[----:B------:R-:W-:-:S03]  /*3a00*/  IMAD.MOV.U32 R31, RZ, RZ, R28 ;  /* 0x000000ffff1f7224 */ /* 0x000fc600078e001c */
[----:B------:R-:W-:Y:S04]  /*3a10*/  STL.64 [R1+0xa8], R2 ;  /* 0x0000a80201007387 */ /* 0x000fe80000100a00 */
[----:B------:R1:W-:Y:S01]  /*3a20*/  STL.64 [R1+0x98], R30 ;  /* 0x0000981e01007387 */ /* 0x0003e20000100a00 */
[----:B0-----:R-:W-:Y:S01]  /*3a30*/  PRMT R19, RZ, 0x7610, R19 ;  /* 0x00007610ff137816 */ /* 0x001fe20000000013 */
[----:B------:R-:W-:Y:S02]  /*3a40*/  IMAD.MOV.U32 R28, RZ, RZ, R2 ;  /* 0x000000ffff1c7224 */ /* 0x000fe400078e0002 */
[----:B------:R-:W-:Y:S02]  /*3a50*/  IMAD.MOV.U32 R29, RZ, RZ, R3 ;  /* 0x000000ffff1d7224 */ /* 0x000fe400078e0003 */
[----:B-1----:R-:W-:-:S05]  /*3a60*/  IMAD.WIDE R30, R90, 0x2, R30 ;  /* 0x000000025a1e7825 */ /* 0x002fca00078e021e */
[----:B------:R0:W2:Y:S01]  /*3a70*/  @!P4 LDG.E.U16 R19, desc[UR8][R30.64] ;  /* 0x000000081e13c981 */ /* 0x0000a2000c1e1500 */
[----:B------:R-:W-:Y:S02]  /*3a80*/  IMAD.MOV.U32 R3, RZ, RZ, R33 ;  /* 0x000000ffff037224 */ /* 0x000fe400078e0021 */
[----:B------:R-:W-:Y:S02]  /*3a90*/  IMAD.MOV.U32 R17, RZ, RZ, R32 ;  /* 0x000000ffff117224 */ /* 0x000fe400078e0020 */
[----:B------:R-:W-:Y:S02]  /*3aa0*/  IMAD.MOV.U32 R32, RZ, RZ, R28 ;  /* 0x000000ffff207224 */ /* 0x000fe400078e001c */
[----:B------:R-:W-:Y:S01]  /*3ab0*/  IMAD.MOV.U32 R33, RZ, RZ, R29 ;  /* 0x000000ffff217224 */ /* 0x000fe200078e001d */
[----:B0-----:R-:W0:Y:S01]  /*3ac0*/  S2R R31, SR_TID.X ;  /* 0x00000000001f7919 */ /* 0x001e220000002100 */
[----:B------:R-:W-:Y:S01]  /*3ad0*/  PRMT R18, RZ, 0x7610, R18 ;  /* 0x00007610ff127816 */ /* 0x000fe20000000012 */
[----:B------:R-:W-:-:S05]  /*3ae0*/  IMAD.WIDE R32, R90, 0x2, R32 ;  /* 0x000000025a207825 */ /* 0x000fca00078e0220 */
[----:B------:R1:W2:Y:S02]  /*3af0*/  @!P4 LDG.E.U16 R18, desc[UR8][R32.64] ;  /* 0x000000082012c981 */ /* 0x0002a4000c1e1500 */
[----:B-1----:R-:W1:Y:S01]  /*3b00*/  LDC R33, c[0x0][0x3ac] ;  /* 0x0000eb00ff217b82 */ /* 0x002e620000000800 */
[----:B------:R-:W-:Y:S01]  /*3b10*/  IMAD.MOV.U32 R2, RZ, RZ, R98 ;  /* 0x000000ffff027224 */ /* 0x000fe200078e0062 */
[----:B------:R-:W-:Y:S01]  /*3b20*/  PRMT R20, RZ, 0x7610, R20 ;  /* 0x00007610ff147816 */ /* 0x000fe20000000014 */
[----:B------:R-:W-:Y:S02]  /*3b30*/  IMAD.MOV.U32 R16, RZ, RZ, R99 ;  /* 0x000000ffff107224 */ /* 0x000fe400078e0063 */
[----:B------:R-:W-:Y:S01]  /*3b40*/  IMAD.WIDE R28, R90, 0x2, R2 ;  /* 0x000000025a1c7825 */ /* 0x000fe200078e0202 */
[----:B------:R-:W-:Y:S02]  /*3b50*/  PRMT R21, RZ, 0x7610, R21 ;  /* 0x00007610ff157816 */ /* 0x000fe40000000015 */
[----:B------:R4:W-:Y:S01]  /*3b60*/  STL.64 [R1+0xa0], R16 ;  /* 0x0000a01001007387 */ /* 0x0009e20000100a00 */
[----:B------:R-:W-:-:S03]  /*3b70*/  IMAD.MOV.U32 R91, RZ, RZ, R41 ;  /* 0x000000ffff5b7224 */ /* 0x000fc600078e0029 */
[----:B------:R4:W2:Y:S01]  /*3b80*/  @!P4 LDG.E.U16 R20, desc[UR8][R28.64] ;  /* 0x000000081c14c981 */ /* 0x0008a2000c1e1500 */
[----:B0-----:R-:W-:Y:S01]  /*3b90*/  LOP3.LUT R31, R31, 0x3f, RZ, 0xc0, !PT ;  /* 0x0000003f1f1f7812 */ /* 0x001fe200078ec0ff */
[----:B----4-:R-:W-:-:S04]  /*3ba0*/  IMAD.WIDE R16, R90, 0x2, R16 ;  /* 0x000000025a107825 */ /* 0x010fc800078e0210 */
[----:B------:R-:W-:Y:S01]  /*3bb0*/  IMAD.MOV.U32 R90, RZ, RZ, R40 ;  /* 0x000000ffff5a7224 */ /* 0x000fe200078e0028 */
[----:B------:R0:W-:Y:S01]  /*3bc0*/  STL.64 [R1+0x120], R2 ;  /* 0x0001200201007387 */ /* 0x0001e20000100a00 */
[----:B------:R-:W-:Y:S02]  /*3bd0*/  IMAD.MOV.U32 R28, RZ, RZ, R96 ;  /* 0x000000ffff1c7224 */ /* 0x000fe400078e0060 */
[----:B------:R-:W-:Y:S01]  /*3be0*/  IMAD.MOV.U32 R29, RZ, RZ, R43 ;  /* 0x000000ffff1d7224 */ /* 0x000fe200078e002b */
[----:B------:R4:W2:Y:S01]  /*3bf0*/  @!P4 LDG.E.U16 R21, desc[UR8][R16.64] ;  /* 0x000000081015c981 */ /* 0x0008a2000c1e1500 */
[----:B-1----:R-:W-:-:S03]  /*3c00*/  IMAD R33, R31, R33, RZ ;  /* 0x000000211f217224 */ /* 0x002fc600078e02ff */
[----:B------:R-:W-:Y:S04]  /*3c10*/  STL.64 [R1+0x90], R90 ;  /* 0x0000905a01007387 */ /* 0x000fe80000100a00 */
[----:B------:R1:W-:Y:S01]  /*3c20*/  STL.64 [R1+0x88], R28 ;  /* 0x0000881c01007387 */ /* 0x0003e20000100a00 */
[----:B----4-:R-:W-:Y:S01]  /*3c30*/  PRMT R17, RZ, 0x7610, R17 ;  /* 0x00007610ff117816 */ /* 0x010fe20000000011 */
[----:B0-----:R-:W-:Y:S02]  /*3c40*/  IMAD.MOV.U32 R2, RZ, RZ, R15 ;  /* 0x000000ffff027224 */ /* 0x001fe400078e000f */
[----:B-1----:R-:W-:-:S05]  /*3c50*/  IMAD.WIDE R28, R33, 0x2, R28 ;  /* 0x00000002211c7825 */ /* 0x002fca00078e021c */
[----:B------:R0:W4:Y:S01]  /*3c60*/  @!P4 LDG.E.U16 R17, desc[UR8][R28.64] ;  /* 0x000000081c11c981 */ /* 0x000122000c1e1500 */
[----:B------:R-:W-:Y:S01]  /*3c70*/  IMAD.MOV.U32 R3, RZ, RZ, R42 ;  /* 0x000000ffff037224 */ /* 0x000fe200078e002a */
[----:B------:R-:W-:Y:S01]  /*3c80*/  PRMT R16, RZ, 0x7610, R16 ;  /* 0x00007610ff107816 */ /* 0x000fe20000000010 */
[----:B0-----:R-:W0:Y:S01]  /*3c90*/  S2R R29, SR_TID.X ;  /* 0x00000000001d7919 */ /* 0x001e220000002100 */
[----:B------:R-:W-:-:S05]  /*3ca0*/  IMAD.WIDE R30, R33, 0x2, R2 ;  /* 0x00000002211e7825 */ /* 0x000fca00078e0202 */
[----:B------:R1:W2:Y:S02]  /*3cb0*/  @!P4 LDG.E.U16 R16, desc[UR8][R30.64] ;  /* 0x000000081e10c981 */ /* 0x0002a4000c1e1500 */
[----:B-1----:R-:W1:Y:S01]  /*3cc0*/  LDC R31, c[0x0][0x3ac] ;  /* 0x0000eb00ff1f7b82 */ /* 0x002e620000000800 */
[----:B------:R-:W-:Y:S01]  /*3cd0*/  PRMT R15, RZ, 0x7610, R15 ;  /* 0x00007610ff0f7816 */ /* 0x000fe2000000000f */
[----:B------:R-:W-:Y:S01]  /*3ce0*/  IMAD.WIDE R32, R33, 0x2, R90 ;  /* 0x0000000221207825 */ /* 0x000fe200078e025a */
[----:B------:R-:W-:Y:S03]  /*3cf0*/  STL.64 [R1+0x128], R2 ;  /* 0x0001280201007387 */ /* 0x000fe60000100a00 */
[----:B------:R-:W-:Y:S01]  /*3d00*/  IMAD.MOV.U32 R28, RZ, RZ, R34 ;  /* 0x000000ffff1c7224 */ /* 0x000fe200078e0022 */
[----:B------:R-:W2:Y:S04]  /*3d10*/  LDL.LU.64 R90, [R1+0x170] ;  /* 0x00017000015a7983 */ /* 0x000ea80000300a00 */
[----:B------:R1:W2:Y:S01]  /*3d20*/  @!P4 LDG.E.U16 R15, desc[UR8][R32.64] ;  /* 0x00000008200fc981 */ /* 0x0002a2000c1e1500 */
[----:B0-----:R-:W-:-:S05]  /*3d30*/  LOP3.LUT R29, R29, 0x3f, RZ, 0xc0, !PT ;  /* 0x0000003f1d1d7812 */ /* 0x001fca00078ec0ff */
[----:B-1----:R-:W-:Y:S02]  /*3d40*/  IMAD R31, R29, R31, RZ ;  /* 0x0000001f1d1f7224 */ /* 0x002fe400078e02ff */
[----:B------:R-:W-:Y:S01]  /*3d50*/  IMAD.MOV.U32 R29, RZ, RZ, R35 ;  /* 0x000000ffff1d7224 */ /* 0x000fe200078e0023 */
[----:B------:R-:W-:-:S04]  /*3d60*/  PRMT R33, RZ, 0x7610, R33 ;  /* 0x00007610ff217816 */ /* 0x000fc80000000021 */
[----:B------:R0:W-:Y:S02]  /*3d70*/  STL.64 [R1+0x78], R28 ;  /* 0x0000781c01007387 */ /* 0x0001e40000100a00 */
[----:B0-----:R-:W-:-:S05]  /*3d80*/  IMAD.WIDE R28, R31, 0x2, R28 ;  /* 0x000000021f1c7825 */ /* 0x001fca00078e021c */
[----:B------:R0:W2:Y:S01]  /*3d90*/  @!P4 LDG.E.U16 R33, desc[UR8][R28.64] ;  /* 0x000000081c21c981 */ /* 0x0000a2000c1e1500 */
[----:B------:R-:W-:Y:S02]  /*3da0*/  IMAD.MOV.U32 R2, RZ, RZ, R101 ;  /* 0x000000ffff027224 */ /* 0x000fe400078e0065 */
[----:B------:R-:W-:Y:S01]  /*3db0*/  IMAD.MOV.U32 R3, RZ, RZ, R97 ;  /* 0x000000ffff037224 */ /* 0x000fe200078e0061 */
[----:B0-----:R-:W0:Y:S01]  /*3dc0*/  S2R R29, SR_TID.X ;  /* 0x00000000001d7919 */ /* 0x001e220000002100 */
[----:B------:R-:W-:-:S03]  /*3dd0*/  IMAD.WIDE R30, R31, 0x2, R2 ;  /* 0x000000021f1e7825 */ /* 0x000fc600078e0202 */
[----:B------:R1:W-:Y:S02]  /*3de0*/  STL.64 [R1+0x130], R2 ;  /* 0x0001300201007387 */ /* 0x0003e40000100a00 */
[----:B-1----:R-:W-:Y:S02]  /*3df0*/  IMAD.MOV.U32 R2, RZ, RZ, R103 ;  /* 0x000000ffff027224 */ /* 0x002fe400078e0067 */
[----:B------:R-:W1:Y:S01]  /*3e00*/  LDC R103, c[0x0][0x3ac] ;  /* 0x0000eb00ff677b82 */ /* 0x000e620000000800 */
[----:B------:R-:W-:Y:S01]  /*3e10*/  PRMT R32, RZ, 0x7610, R32 ;  /* 0x00007610ff207816 */ /* 0x000fe20000000020 */
[----:B------:R-:W-:-:S05]  /*3e20*/  IMAD.MOV.U32 R3, RZ, RZ, R102 ;  /* 0x000000ffff037224 */ /* 0x000fca00078e0066 */
[----:B------:R3:W2:Y:S01]  /*3e30*/  @!P4 LDG.E.U16 R32, desc[UR8][R30.64] ;  /* 0x000000081e20c981 */ /* 0x0006a2000c1e1500 */
[----:B0-----:R-:W-:-:S03]  /*3e40*/  LOP3.LUT R29, R29, 0x3f, RZ, 0xc0, !PT ;  /* 0x0000003f1d1d7812 */ /* 0x001fc600078ec0ff */
[----:B------:R0:W-:Y:S01]  /*3e50*/  STL.64 [R1+0x70], R2 ;  /* 0x0000700201007387 */ /* 0x0001e20000100a00 */
[----:B---3--:R-:W-:Y:S01]  /*3e60*/  PRMT R30, RZ, 0x7610, R30 ;  /* 0x00007610ff1e7816 */ /* 0x008fe2000000001e */
[----:B-1----:R-:W-:-:S04]  /*3e70*/  IMAD R103, R29, R103, RZ ;  /* 0x000000671d677224 */ /* 0x002fc800078e02ff */
[----:B------:R-:W-:Y:S01]  /*3e80*/  IMAD.WIDE R28, R103, 0x2, R2 ;  /* 0x00000002671c7825 */ /* 0x000fe200078e0202 */
[----:B------:R-:W-:-:S03]  /*3e90*/  PRMT R31, RZ, 0x7610, R31 ;  /* 0x00007610ff1f7816 */ /* 0x000fc6000000001f */
[----:B0-----:R-:W-:Y:S01]  /*3ea0*/  IMAD.MOV.U32 R2, RZ, RZ, R105 ;  /* 0x000000ffff027224 */ /* 0x001fe200078e0069 */
[----:B------:R0:W3:Y:S01]  /*3eb0*/  @!P4 LDG.E.U16 R30, desc[UR8][R28.64] ;  /* 0x000000081c1ec981 */ /* 0x0000e2000c1e1500 */
[----:B------:R-:W-:Y:S01]  /*3ec0*/  IMAD.MOV.U32 R3, RZ, RZ, R104 ;  /* 0x000000ffff037224 */ /* 0x000fe200078e0068 */
[----:B------:R-:W-:-:S04]  /*3ed0*/  PRMT R34, RZ, 0x7610, R34 ;  /* 0x00007610ff227816 */ /* 0x000fc80000000022 */
[----:B------:R1:W-:Y:S01]  /*3ee0*/  STL.64 [R1+0x68], R2 ;  /* 0x0000680201007387 */ /* 0x0003e20000100a00 */
[----:B0-----:R-:W-:-:S05]  /*3ef0*/  IMAD.WIDE R28, R103, 0x2, R2 ;  /* 0x00000002671c7825 */ /* 0x001fca00078e0202 */
[----:B------:R0:W2:Y:S01]  /*3f00*/  @!P4 LDG.E.U16 R31, desc[UR8][R28.64] ;  /* 0x000000081c1fc981 */ /* 0x0000a2000c1e1500 */
[----:B-1----:R-:W-:Y:S02]  /*3f10*/  IMAD.MOV.U32 R2, RZ, RZ, R107 ;  /* 0x000000ffff027224 */ /* 0x002fe400078e006b */
[----:B------:R-:W-:Y:S02]  /*3f20*/  IMAD.MOV.U32 R3, RZ, RZ, R106 ;  /* 0x000000ffff037224 */ /* 0x000fe400078e006a */
[----:B------:R-:W-:Y:S02]  /*3f30*/  IMAD.MOV.U32 R104, RZ, RZ, R117 ;  /* 0x000000ffff687224 */ /* 0x000fe400078e0075 */
[----:B------:R-:W-:Y:S02]  /*3f40*/  IMAD.MOV.U32 R105, RZ, RZ, R116 ;  /* 0x000000ffff697224 */ /* 0x000fe400078e0074 */
[----:B0-----:R-:W-:Y:S01]  /*3f50*/  IMAD.WIDE R28, R103, 0x2, R2 ;  /* 0x00000002671c7825 */ /* 0x001fe200078e0202 */
[----:B------:R0:W-:Y:S04]  /*3f60*/  STL.64 [R1+0x138], R2 ;  /* 0x0001380201007387 */ /* 0x0001e80000100a00 */
[----:B------:R1:W2:Y:S04]  /*3f70*/  @!P4 LDG.E.U16 R34, desc[UR8][R28.64] ;  /* 0x000000081c22c981 */ /* 0x0002a8000c1e1500 */
[----:B------:R5:W-:Y:S01]  /*3f80*/  STL.64 [R1+0x60], R104 ;  /* 0x0000606801007387 */ /* 0x000be20000100a00 */
[----:B0-----:R-:W-:-:S02]  /*3f90*/  IMAD.MOV.U32 R2, RZ, RZ, R119 ;  /* 0x000000ffff027224 */ /* 0x001fc400078e0077 */
[----:B-1----:R-:W-:-:S04]  /*3fa0*/  IMAD.WIDE R28, R103, 0x2, R104 ;  /* 0x00000002671c7825 */ /* 0x002fc800078e0268 */
[----:B------:R-:W-:Y:S01]  /*3fb0*/  IMAD.MOV.U32 R3, RZ, RZ, R118 ;  /* 0x000000ffff037224 */ /* 0x000fe200078e0076 */
[----:B-----5:R-:W5:Y:S04]  /*3fc0*/  LDL.LU R105, [R1] ;  /* 0x0000000001697983 */ /* 0x020f680000300800 */
[----:B------:R-:W2:Y:S04]  /*3fd0*/  LDL.LU R104, [R1+0x4] ;  /* 0x0000040001687983 */ /* 0x000ea80000300800 */
[----:B------:R0:W-:Y:S04]  /*3fe0*/  STL.64 [R1+0x58], R2 ;  /* 0x0000580201007387 */ /* 0x0001e80000100a00 */
[----:B------:R-:W3:Y:S04]  /*3ff0*/  LDL.LU R106, [R1+0x8] ;  /* 0x00000800016a7983 */ /* 0x000ee80000300800 */
[----:B------:R-:W3:Y:S01]  /*4000*/  LDL.LU R102, [R1+0xc] ;  /* 0x00000c0001667983 */ /* 0x000ee20000300800 */
[----:B------:R-:W-:-:S02]  /*4010*/  PRMT R35, RZ, 0x7610, R35 ;  /* 0x00007610ff237816 */ /* 0x000fc40000000023 */
[----:B------:R-:W-:Y:S02]  /*4020*/  PRMT R40, RZ, 0x7610, R40 ;  /* 0x00007610ff287816 */ /* 0x000fe40000000028 */
[----:B------:R-:W-:Y:S01]  /*4030*/  PRMT R41, RZ, 0x7610, R41 ;  /* 0x00007610ff297816 */ /* 0x000fe20000000029 */
[----:B------:R-:W-:Y:S01]  /*4040*/  IMAD.MOV.U32 R118, RZ, RZ, R125 ;  /* 0x000000ffff767224 */ /* 0x000fe200078e007d */
[----:B------:R1:W3:Y:S01]  /*4050*/  @!P4 LDG.E.U16 R35, desc[UR8][R28.64] ;  /* 0x000000081c23c981 */ /* 0x0002e2000c1e1500 */
[----:B------:R-:W-:Y:S01]  /*4060*/  IMAD.MOV.U32 R119, RZ, RZ, R124 ;  /* 0x000000ffff777224 */ /* 0x000fe200078e007c */
[----:B------:R-:W-:Y:S02]  /*4070*/  PRMT R42, RZ, 0x7610, R42 ;  /* 0x00007610ff2a7816 */ /* 0x000fe4000000002a */
[----:B------:R-:W4:Y:S04]  /*4080*/  LDL.LU R116, [R1+0x10] ;  /* 0x0000100001747983 */ /* 0x000f280000300800 */
[----:B------:R-:W4:Y:S01]  /*4090*/  LDL.LU R107, [R1+0x14] ;  /* 0x00001400016b7983 */ /* 0x000f220000300800 */
[----:B-1----:R-:W-:-:S04]  /*40a0*/  IMAD.WIDE R28, R103, 0x2, R2 ;  /* 0x00000002671c7825 */ /* 0x002fc800078e0202 */
[----:B0-----:R-:W-:Y:S01]  /*40b0*/  IMAD.MOV.U32 R2, RZ, RZ, R123 ;  /* 0x000000ffff027224 */ /* 0x001fe200078e007b */
[----:B------:R0:W4:Y:S01]  /*40c0*/  @!P4 LDG.E.U16 R40, desc[UR8][R28.64] ;  /* 0x000000081c28c981 */ /* 0x000122000c1e1500 */
[----:B------:R-:W-:Y:S02]  /*40d0*/  IMAD.MOV.U32 R3, RZ, RZ, R122 ;  /* 0x000000ffff037224 */ /* 0x000fe400078e007a */
[----:B0-----:R-:W-:-:S03]  /*40e0*/  IMAD.WIDE R28, R103, 0x2, R2 ;  /* 0x00000002671c7825 */ /* 0x001fc600078e0202 */
[----:B------:R5:W-:Y:S04]  /*40f0*/  STL.64 [R1+0x140], R2 ;  /* 0x0001400201007387 */ /* 0x000be80000100a00 */
[----:B------:R0:W4:Y:S04]  /*4100*/  @!P4 LDG.E.U16 R41, desc[UR8][R28.64] ;  /* 0x000000081c29c981 */ /* 0x000128000c1e1500 */
[----:B------:R-:W-:Y:S01]  /*4110*/  STL.64 [R1+0x50], R118 ;  /* 0x0000507601007387 */ /* 0x000fe20000100a00 */
[----:B0-----:R-:W-:-:S05]  /*4120*/  IMAD.WIDE R28, R103, 0x2, R118 ;  /* 0x00000002671c7825 */ /* 0x001fca00078e0276 */
[----:B------:R0:W4:Y:S01]  /*4130*/  @!P4 LDG.E.U16 R42, desc[UR8][R28.64] ;  /* 0x000000081c2ac981 */ /* 0x000122000c1e1500 */
[----:B-----5:R-:W-:-:S03]  /*4140*/  IMAD.MOV.U32 R3, RZ, RZ, R105 ;  /* 0x000000ffff037224 */ /* 0x020fc600078e0069 */
[----:B------:R-:W5:Y:S01]  /*4150*/  LDL.LU R105, [R1+0x18] ;  /* 0x0000180001697983 */ /* 0x000f620000300800 */
[----:B--2---:R-:W-:-:S03]  /*4160*/  IMAD.MOV.U32 R2, RZ, RZ, R104 ;  /* 0x000000ffff027224 */ /* 0x004fc600078e0068 */
[----:B------:R-:W2:Y:S01]  /*4170*/  LDL.LU R104, [R1+0x1c] ;  /* 0x00001c0001687983 */ /* 0x000ea20000300800 */
[----:B0-----:R-:W-:-:S03]  /*4180*/  IMAD.WIDE R28, R103, 0x2, R2 ;  /* 0x00000002671c7825 */ /* 0x001fc600078e0202 */
[----:B------:R3:W-:Y:S02]  /*4190*/  STL.64 [R1+0x48], R2 ;  /* 0x0000480201007387 */ /* 0x0007e40000100a00 */
[----:B---3--:R-:W-:Y:S02]  /*41a0*/  IMAD.MOV.U32 R3, RZ, RZ, R106 ;  /* 0x000000ffff037224 */ /* 0x008fe400078e006a */
[----:B------:R-:W-:Y:S01]  /*41b0*/  IMAD.MOV.U32 R2, RZ, RZ, R102 ;  /* 0x000000ffff027224 */ /* 0x000fe200078e0066 */
[----:B------:R-:W3:Y:S04]  /*41c0*/  LDL.LU R106, [R1+0x20] ;  /* 0x00002000016a7983 */ /* 0x000ee80000300800 */
[----:B------:R-:W3:Y:S01]  /*41d0*/  LDL.LU R102, [R1+0x24] ;  /* 0x0000240001667983 */ /* 0x000ee20000300800 */
[----:B------:R-:W-:Y:S01]  /*41e0*/  PRMT R43, RZ, 0x7610, R43 ;  /* 0x00007610ff2b7816 */ /* 0x000fe2000000002b */
[----:B----4-:R-:W-:-:S02]  /*41f0*/  IMAD.MOV.U32 R119, RZ, RZ, R116 ;  /* 0x000000ffff777224 */ /* 0x010fc400078e0074 */
[----:B------:R5:W-:Y:S01]  /*4200*/  STL.64 [R1+0x148], R2 ;  /* 0x0001480201007387 */ /* 0x000be20000100a00 */
[----:B------:R-:W-:Y:S01]  /*4210*/  IMAD.MOV.U32 R118, RZ, RZ, R107 ;  /* 0x000000ffff767224 */ /* 0x000fe200078e006b */
[----:B------:R-:W-:Y:S02]  /*4220*/  PRMT R96, RZ, 0x7610, R96 ;  /* 0x00007610ff607816 */ /* 0x000fe40000000060 */
[----:B------:R-:W4:Y:S04]  /*4230*/  LDL.LU R116, [R1+0x28] ;  /* 0x0000280001747983 */ /* 0x000f280000300800 */
[----:B------:R0:W4:Y:S04]  /*4240*/  @!P4 LDG.E.U16 R43, desc[UR8][R28.64] ;  /* 0x000000081c2bc981 */ /* 0x000128000c1e1500 */
[----:B------:R-:W4:Y:S01]  /*4250*/  LDL.LU R107, [R1+0x2c] ;  /* 0x00002c00016b7983 */ /* 0x000f220000300800 */
[----:B0-----:R-:W-:-:S03]  /*4260*/  IMAD.WIDE R28, R103, 0x2, R2 ;  /* 0x00000002671c7825 */ /* 0x001fc600078e0202 */
[----:B------:R3:W-:Y:S04]  /*4270*/  STL.64 [R1+0x40], R118 ;  /* 0x0000407601007387 */ /* 0x0007e80000100a00 */
[----:B------:R0:W4:Y:S02]  /*4280*/  @!P4 LDG.E.U16 R96, desc[UR8][R28.64] ;  /* 0x000000081c60c981 */ /* 0x000124000c1e1500 */
[----:B0-----:R-:W-:-:S04]  /*4290*/  IMAD.WIDE R28, R103, 0x2, R118 ;  /* 0x00000002671c7825 */ /* 0x001fc800078e0276 */
[----:B-----5:R-:W-:Y:S02]  /*42a0*/  IMAD.MOV.U32 R3, RZ, RZ, R105 ;  /* 0x000000ffff037224 */ /* 0x020fe400078e0069 */
[----:B------:R-:W5:Y:S01]  /*42b0*/  LDL.LU R105, [R1+0x30] ;  /* 0x0000300001697983 */ /* 0x000f620000300800 */
[----:B--2---:R-:W-:-:S03]  /*42c0*/  IMAD.MOV.U32 R2, RZ, RZ, R104 ;  /* 0x000000ffff027224 */ /* 0x004fc600078e0068 */
[----:B------:R-:W2:Y:S04]  /*42d0*/  LDL.LU R104, [R1+0x34] ;  /* 0x0000340001687983 */ /* 0x000ea80000300800 */
[----:B------:R4:W-:Y:S01]  /*42e0*/  STL.64 [R1+0x150], R2 ;  /* 0x0001500201007387 */ /* 0x0009e20000100a00 */
[----:B---3--:R-:W-:Y:S02]  /*42f0*/  IMAD.MOV.U32 R119, RZ, RZ, R106 ;  /* 0x000000ffff777224 */ /* 0x008fe400078e006a */
[----:B------:R-:W-:Y:S02]  /*4300*/  IMAD.MOV.U32 R118, RZ, RZ, R102 ;  /* 0x000000ffff767224 */ /* 0x000fe400078e0066 */
[----:B------:R-:W3:Y:S04]  /*4310*/  LDL.LU R102, [R1+0xc0] ;  /* 0x0000c00001667983 */ /* 0x000ee80000300800 */
[----:B------:R5:W-:Y:S04]  /*4320*/  STL.64 [R1+0x38], R118 ;  /* 0x0000387601007387 */ /* 0x000be80000100a00 */
[----:B------:R-:W3:Y:S01]  /*4330*/  LDL.LU R106, [R1+0xbc] ;  /* 0x0000bc00016a7983 */ /* 0x000ee20000300800 */
[----:B------:R-:W-:-:S02]  /*4340*/  PRMT R97, RZ, 0x7610, R97 ;  /* 0x00007610ff617816 */ /* 0x000fc40000000061 */
[----:B------:R-:W-:-:S04]  /*4350*/  PRMT R98, RZ, 0x7610, R98 ;  /* 0x00007610ff627816 */ /* 0x000fc80000000062 */
[----:B------:R0:W3:Y:S01]  /*4360*/  @!P4 LDG.E.U16 R97, desc[UR8][R28.64] ;  /* 0x000000081c61c981 */ /* 0x0000e2000c1e1500 */
[----:B------:R-:W-:Y:S01]  /*4370*/  PRMT R99, RZ, 0x7610, R99 ;  /* 0x00007610ff637816 */ /* 0x000fe20000000063 */
[----:B0-----:R-:W-:-:S04]  /*4380*/  IMAD.WIDE R28, R103, 0x2, R2 ;  /* 0x00000002671c7825 */ /* 0x001fc800078e0202 */
[----:B----4-:R-:W-:Y:S01]  /*4390*/  IMAD.MOV.U32 R2, RZ, RZ, R107 ;  /* 0x000000ffff027224 */ /* 0x010fe200078e006b */
[----:B------:R0:W4:Y:S01]  /*43a0*/  @!P4 LDG.E.U16 R98, desc[UR8][R28.64] ;  /* 0x000000081c62c981 */ /* 0x000122000c1e1500 */
[----:B------:R-:W-:-:S03]  /*43b0*/  IMAD.MOV.U32 R3, RZ, RZ, R116 ;  /* 0x000000ffff037224 */ /* 0x000fc600078e0074 */
[----:B------:R-:W4:Y:S04]  /*43c0*/  LDL.LU R116, [R1+0xc4] ;  /* 0x0000c40001747983 */ /* 0x000f280000300800 */
        /* <DEDUP_REMOVED lines=9> */
[----:B------:R-:W-:Y:S01]  /*4460*/  STL.64 [R1+0x30], R118 ;  /* 0x0000307601007387 */ /* 0x000fe20000100a00 */
[----:B---3--:R-:W-:Y:S02]  /*4470*/  IMAD.MOV.U32 R2, RZ, RZ, R102 ;  /* 0x000000ffff027224 */ /* 0x008fe400078e0066 */
[----:B------:R-:W-:Y:S02]  /*4480*/  IMAD.MOV.U32 R3, RZ, RZ, R106 ;  /* 0x000000ffff037224 */ /* 0x000fe400078e006a */
[----:B------:R-:W3:Y:S04]  /*4490*/  LDL.LU R106, [R1+0xd4] ;  /* 0x0000d400016a7983 */ /* 0x000ee80000300800 */
[----:B------:R-:W3:Y:S01]  /*44a0*/  LDL.LU R102, [R1+0xd8] ;  /* 0x0000d80001667983 */ /* 0x000ee20000300800 */
[----:B------:R-:W-:-:S03]  /*44b0*/  PRMT R100, RZ, 0x7610, R100 ;  /* 0x00007610ff647816 */ /* 0x000fc60000000064 */
[----:B------:R-:W-:Y:S04]  /*44c0*/  STL.64 [R1+0x160], R2 ;  /* 0x0001600201007387 */ /* 0x000fe80000100a00 */
[----:B------:R0:W3:Y:S04]  /*44d0*/  @!P4 LDG.E.U16 R100, desc[UR8][R28.64] ;  /* 0x000000081c64c981 */ /* 0x0000e8000c1e1500 */
[----:B------:R1:W-:Y:S01]  /*44e0*/  STS.U16 [R121+UR5+0x8000], R14 ;  /* 0x0080000e79007988 */ /* 0x0003e20008000405 */
[----:B0-----:R-:W-:Y:S01]  /*44f0*/  IMAD.WIDE R28, R103, 0x2, R118 ;  /* 0x00000002671c7825 */ /* 0x001fe200078e0276 */
[----:B-1----:R-:W-:-:S06]  /*4500*/  PRMT R14, RZ, 0x7610, R14 ;  /* 0x00007610ff0e7816 */ /* 0x002fcc000000000e */
[----:B------:R0:W3:Y:S01]  /*4510*/  @!P4 LDG.E.U16 R14, desc[UR8][R28.64] ;  /* 0x000000081c0ec981 */ /* 0x0000e2000c1e1500 */
[----:B----4-:R-:W-:Y:S02]  /*4520*/  IMAD.MOV.U32 R117, RZ, RZ, R116 ;  /* 0x000000ffff757224 */ /* 0x010fe400078e0074 */
[----:B------:R-:W-:Y:S02]  /*4530*/  IMAD.MOV.U32 R116, RZ, RZ, R107 ;  /* 0x000000ffff747224 */ /* 0x000fe400078e006b */
[----:B0-----:R-:W-:-:S04]  /*4540*/  IMAD.WIDE R28, R103, 0x2, R2 ;  /* 0x00000002671c7825 */ /* 0x001fc800078e0202 */
[----:B-----5:R-:W-:Y:S02]  /*4550*/  IMAD.MOV.U32 R119, RZ, RZ, R105 ;  /* 0x000000ffff777224 */ /* 0x020fe400078e0069 */
[----:B------:R-:W4:Y:S01]  /*4560*/  LDL.LU R105, [R1+0xdc] ;  /* 0x0000dc0001697983 */ /* 0x000f220000300800 */
[----:B--2---:R-:W-:-:S03]  /*4570*/  IMAD.MOV.U32 R118, RZ, RZ, R104 ;  /* 0x000000ffff767224 */ /* 0x004fc600078e0068 */
[----:B------:R-:W4:Y:S04]  /*4580*/  LDL.LU R104, [R1+0xe0] ;  /* 0x0000e00001687983 */ /* 0x000f280000300800 */
[----:B------:R-:W2:Y:S04]  /*4590*/  LDL.LU R124, [R1+0xe4] ;  /* 0x0000e400017c7983 */ /* 0x000ea80000300800 */
[----:B------:R-:W5:Y:S04]  /*45a0*/  LDL.LU R123, [R1+0xe8] ;  /* 0x0000e800017b7983 */ /* 0x000f680000300800 */
[----:B------:R-:W5:Y:S01]  /*45b0*/  LDL.LU R122, [R1+0xec] ;  /* 0x0000ec00017a7983 */ /* 0x000f620000300800 */
[----:B---3--:R-:W-:-:S03]  /*45c0*/  IMAD.MOV.U32 R2, RZ, RZ, R102 ;  /* 0x000000ffff027224 */ /* 0x008fc600078e0066 */
[----:B------:R-:W3:Y:S01]  /*45d0*/  LDL.LU R102, [R1+0xf0] ;  /* 0x0000f00001667983 */ /* 0x000ee20000300800 */
[----:B------:R-:W-:-:S03]  /*45e0*/  IMAD.MOV.U32 R3, RZ, RZ, R106 ;  /* 0x000000ffff037224 */ /* 0x000fc600078e006a */
[----:B------:R-:W3:Y:S04]  /*45f0*/  LDL.LU R107, [R1+0xf4] ;  /* 0x0000f400016b7983 */ /* 0x000ee80000300800 */
[----:B------:R-:W3:Y:S01]  /*4600*/  LDL.LU R106, [R1+0xf8] ;  /* 0x0000f800016a7983 */ /* 0x000ee20000300800 */
[----:B------:R-:W-:-:S03]  /*4610*/  PRMT R101, RZ, 0x7610, R101 ;  /* 0x00007610ff657816 */ /* 0x000fc60000000065 */
[----:B------:R-:W-:Y:S04]  /*4620*/  STS.U16 [R121+UR5+0x8800], R13 ;  /* 0x0088000d79007988 */ /* 0x000fe80008000405 */
[----:B------:R0:W3:Y:S04]  /*4630*/  @!P4 LDG.E.U16 R101, desc[UR8][R28.64] ;  /* 0x000000081c65c981 */ /* 0x0000e8000c1e1500 */
[----:B------:R1:W-:Y:S01]  /*4640*/  STS.U16 [R121+UR5+0x9000], R12 ;  /* 0x0090000c79007988 */ /* 0x0003e20008000405 */
[----:B0-----:R-:W-:Y:S01]  /*4650*/  PRMT R28, RZ, 0x7610, R28 ;  /* 0x00007610ff1c7816 */ /* 0x001fe2000000001c */
[----:B-1----:R-:W-:Y:S01]  /*4660*/  IMAD.WIDE R12, R103, 0x2, R116 ;  /* 0x00000002670c7825 */ /* 0x002fe200078e0274 */
[----:B------:R-:W-:-:S04]  /*4670*/  PRMT R29, RZ, 0x7610, R29 ;  /* 0x00007610ff1d7816 */ /* 0x000fc8000000001d */
[----:B------:R0:W3:Y:S04]  /*4680*/  @!P4 LDG.E.U16 R28, desc[UR8][R12.64] ;  /* 0x000000080c1cc981 */ /* 0x0000e8000c1e1500 */
[----:B------:R-:W-:Y:S01]  /*4690*/  STS.U16 [R121+UR5+0x9800], R11 ;  /* 0x0098000b79007988 */ /* 0x000fe20008000405 */
[----:B0-----:R-:W-:-:S03]  /*46a0*/  IMAD.WIDE R12, R103, 0x2, R118 ;  /* 0x00000002670c7825 */ /* 0x001fc600078e0276 */
[----:B------:R0:W-:Y:S04]  /*46b0*/  STS.U16 [R121+UR5+0xa000], R10 ;  /* 0x00a0000a79007988 */ /* 0x0001e80008000405 */
[----:B------:R1:W3:Y:S01]  /*46c0*/  @!P4 LDG.E.U16 R29, desc[UR8][R12.64] ;  /* 0x000000080c1dc981 */ /* 0x0002e2000c1e1500 */
[C---:B0-----:R-:W-:Y:S01]  /*46d0*/  IMAD.WIDE R10, R103.reuse, 0x2, R2 ;  /* 0x00000002670a7825 */ /* 0x041fe200078e0202 */
[----:B-1----:R-:W-:Y:S02]  /*46e0*/  PRMT R12, RZ, 0x7610, R12 ;  /* 0x00007610ff0c7816 */ /* 0x002fe4000000000c */
[----:B------:R-:W-:Y:S01]  /*46f0*/  PRMT R13, RZ, 0x7610, R13 ;  /* 0x00007610ff0d7816 */ /* 0x000fe2000000000d */
[----:B------:R2:W-:Y:S04]  /*4700*/  STL.64 [R1+0x168], R2 ;  /* 0x0001680201007387 */ /* 0x0005e80000100a00 */
[----:B------:R4:W3:Y:S04]  /*4710*/  @!P4 LDG.E.U16 R12, desc[UR8][R10.64] ;  /* 0x000000080a0cc981 */ /* 0x0008e8000c1e1500 */
[----:B------:R-:W-:Y:S04]  /*4720*/  STS.U16 [R121+UR5+0xa800], R9 ;  /* 0x00a8000979007988 */ /* 0x000fe80008000405 */
[----:B------:R0:W-:Y:S04]  /*4730*/  STS.U16 [R121+UR5+0xb000], R8 ;  /* 0x00b0000879007988 */ /* 0x0001e80008000405 */
[----:B------:R-:W-:Y:S01]  /*4740*/  STS.U16 [R121+UR5+0xb800], R7 ;  /* 0x00b8000779007988 */ /* 0x000fe20008000405 */
[----:B----4-:R-:W-:-:S04]  /*4750*/  IMAD.WIDE R10, R103, 0x2, R104 ;  /* 0x00000002670a7825 */ /* 0x010fc800078e0268 */
[----:B--2---:R-:W-:Y:S01]  /*4760*/  IMAD.MOV.U32 R3, RZ, RZ, R124 ;  /* 0x000000ffff037224 */ /* 0x004fe200078e007c */
[----:B------:R1:W2:Y:S01]  /*4770*/  @!P4 LDG.E.U16 R13, desc[UR8][R10.64] ;  /* 0x000000080a0dc981 */ /* 0x0002a2000c1e1500 */
[----:B-----5:R-:W-:-:S04]  /*4780*/  IMAD.MOV.U32 R2, RZ, RZ, R123 ;  /* 0x000000ffff027224 */ /* 0x020fc800078e007b */
[----:B0-----:R-:W-:Y:S01]  /*4790*/  IMAD.WIDE R8, R103, 0x2, R2 ;  /* 0x0000000267087825 */ /* 0x001fe200078e0202 */
[----:B-1----:R-:W-:-:S03]  /*47a0*/  PRMT R10, RZ, 0x7610, R10 ;  /* 0x00007610ff0a7816 */ /* 0x002fc6000000000a */
[----:B------:R-:W-:Y:S01]  /*47b0*/  IMAD.MOV.U32 R125, RZ, RZ, R122 ;  /* 0x000000ffff7d7224 */ /* 0x000fe200078e007a */
[----:B------:R-:W-:Y:S02]  /*47c0*/  PRMT R11, RZ, 0x7610, R11 ;  /* 0x00007610ff0b7816 */ /* 0x000fe4000000000b */
[----:B------:R0:W4:Y:S01]  /*47d0*/  @!P4 LDG.E.U16 R10, desc[UR8][R8.64] ;  /* 0x00000008080ac981 */ /* 0x000122000c1e1500 */
[----:B---3--:R-:W-:Y:S01]  /*47e0*/  IMAD.MOV.U32 R124, RZ, RZ, R102 ;  /* 0x000000ffff7c7224 */ /* 0x008fe200078e0066 */
[----:B------:R-:W-:-:S03]  /*47f0*/  LOP3.LUT R102, R121, 0x40, RZ, 0x3c, !PT ;  /* 0x0000004079667812 */ /* 0x000fc600078e3cff */
[----:B0-----:R-:W-:-:S04]  /*4800*/  IMAD.WIDE R8, R103, 0x2, R124 ;  /* 0x0000000267087825 */ /* 0x001fc800078e027c */
[----:B------:R-:W-:Y:S01]  /*4810*/  IMAD.MOV.U32 R122, RZ, RZ, R106 ;  /* 0x000000ffff7a7224 */ /* 0x000fe200078e006a */
[----:B------:R0:W3:Y:S01]  /*4820*/  @!P4 LDG.E.U16 R11, desc[UR8][R8.64] ;  /* 0x00000008080bc981 */ /* 0x0000e2000c1e1500 */
[----:B------:R-:W-:-:S03]  /*4830*/  IMAD.MOV.U32 R123, RZ, RZ, R107 ;  /* 0x000000ffff7b7224 */ /* 0x000fc600078e006b */
[----:B------:R1:W-:Y:S01]  /*4840*/  STS.U16 [R102+UR5+0x8400], R6 ;  /* 0x0084000666007988 */ /* 0x0003e20008000405 */
[----:B0-----:R-:W-:Y:S01]  /*4850*/  PRMT R8, RZ, 0x7610, R8 ;  /* 0x00007610ff087816 */ /* 0x001fe20000000008 */
[----:B-1----:R-:W-:-:S05]  /*4860*/  IMAD.WIDE R6, R103, 0x2, R122 ;  /* 0x0000000267067825 */ /* 0x002fca00078e027a */
[----:B------:R-:W5:Y:S04]  /*4870*/  @!P4 LDG.E.U16 R8, desc[UR8][R6.64] ;  /* 0x000000080608c981 */ /* 0x000f68000c1e1500 */
[----:B------:R-:W-:Y:S04]  /*4880*/  STS.U16 [R102+UR5+0x8c00], R5 ;  /* 0x008c000566007988 */ /* 0x000fe80008000405 */
[----:B------:R-:W-:Y:S04]  /*4890*/  STS.U16 [R102+UR5+0x9400], R4 ;  /* 0x0094000466007988 */ /* 0x000fe80008000405 */
[----:B------:R-:W-:Y:S04]  /*48a0*/  STS.U16 [R102+UR5+0x9c00], R27 ;  /* 0x009c001b66007988 */ /* 0x000fe80008000405 */
[----:B------:R-:W-:Y:S04]  /*48b0*/  STS.U16 [R102+UR5+0xa400], R26 ;  /* 0x00a4001a66007988 */ /* 0x000fe80008000405 */
[----:B------:R-:W-:Y:S04]  /*48c0*/  STS.U16 [R102+UR5+0xac00], R25 ;  /* 0x00ac001966007988 */ /* 0x000fe80008000405 */
[----:B------:R-:W-:Y:S04]  /*48d0*/  STS.U16 [R102+UR5+0xb400], R24 ;  /* 0x00b4001866007988 */ /* 0x000fe80008000405 */
[----:B------:R0:W-:Y:S04]  /*48e0*/  STS.U16 [R102+UR5+0xbc00], R23 ;  /* 0x00bc001766007988 */ /* 0x0001e80008000405 */
[----:B0-----:R-:W5:Y:S04]  /*48f0*/  LDL R102, [R1+0x80] ;  /* 0x0000800001667983 */ /* 0x001f680000100800 */
[----:B------:R-:W-:Y:S04]  /*4900*/  STS.U16 [R0+UR5], R22 ;  /* 0x0000001600007988 */ /* 0x000fe80008000405 */
[----:B------:R-:W-:Y:S04]  /*4910*/  STS.U16 [R0+UR5+0x400], R21 ;  /* 0x0004001500007988 */ /* 0x000fe80008000405 */
[----:B------:R0:W-:Y:S04]  /*4920*/  STS.U16 [R0+UR5+0x800], R20 ;  /* 0x0008001400007988 */ /* 0x0001e80008000405 */
[----:B------:R-:W-:Y:S04]  /*4930*/  STS.U16 [R0+UR5+0xc00], R19 ;  /* 0x000c001300007988 */ /* 0x000fe80008000405 */
[----:B------:R-:W-:Y:S04]  /*4940*/  STS.U16 [R0+UR5+0x1000], R18 ;  /* 0x0010001200007988 */ /* 0x000fe80008000405 */
[----:B------:R-:W-:Y:S04]  /*4950*/  STS.U16 [R0+UR5+0x1400], R17 ;  /* 0x0014001100007988 */ /* 0x000fe80008000405 */
[----:B------:R-:W-:Y:S04]  /*4960*/  STS.U16 [R0+UR5+0x1800], R16 ;  /* 0x0018001000007988 */ /* 0x000fe80008000405 */
[----:B------:R-:W-:Y:S04]  /*4970*/  STS.U16 [R0+UR5+0x1c00], R15 ;  /* 0x001c000f00007988 */ /* 0x000fe80008000405 */
        /* <DEDUP_REMOVED lines=19> */
[----:B------:R-:W-:Y:S01]  /*4ab0*/  STS.U16 [R0+UR5+0x6c00], R12 ;  /* 0x006c000c00007988 */ /* 0x000fe20008000405 */
[----:B0-----:R-:W-:Y:S01]  /*4ac0*/  LOP3.LUT R20, R120, 0x40, RZ, 0x3c, !PT ;  /* 0x0000004078147812 */ /* 0x001fe200078e3cff */
[----:B-1----:R-:W-:-:S02]  /*4ad0*/  IMAD.MOV.U32 R32, RZ, RZ, R104 ;  /* 0x000000ffff207224 */ /* 0x002fc400078e0068 */
[----:B------:R-:W-:Y:S01]  /*4ae0*/  IMAD.MOV.U32 R33, RZ, RZ, R105 ;  /* 0x000000ffff217224 */ /* 0x000fe200078e0069 */
[----:B--2---:R-:W-:Y:S04]  /*4af0*/  STS.U16 [R0+UR5+0x7000], R13 ;  /* 0x0070000d00007988 */ /* 0x004fe80008000405 */
[----:B----4-:R-:W-:Y:S04]  /*4b00*/  STS.U16 [R0+UR5+0x7400], R10 ;  /* 0x0074000a00007988 */ /* 0x010fe80008000405 */
[----:B---3--:R-:W-:Y:S04]  /*4b10*/  STS.U16 [R0+UR5+0x7800], R11 ;  /* 0x0078000b00007988 */ /* 0x008fe80008000405 */
[----:B-----5:R-:W-:Y:S01]  /*4b20*/  STS.U16 [R0+UR5+0x7c00], R8 ;  /* 0x007c000800007988 */ /* 0x020fe20008000405 */
[----:B------:R-:W-:Y:S06]  /*4b30*/  BAR.SYNC.DEFER_BLOCKING 0x0 ;  /* 0x0000000000007b1d */ /* 0x000fec0000010000 */
[----:B------:R-:W-:Y:S04]  /*4b40*/  LDSM.16.MT88.4 R24, [R120+UR5+0x8000] ;  /* 0x008000057818783b */ /* 0x000fe80008004200 */
[----:B------:R-:W-:Y:S04]  /*4b50*/  LDSM.16.MT88.4 R104, [R20+UR5+0x8000] ;  /* 0x008000051468783b */ /* 0x000fe80008004200 */
[----:B------:R-:W-:Y:S04]  /*4b60*/  LDSM.16.MT88.4 R96, [R20+UR5+0x8080] ;  /* 0x008080051460783b */ /* 0x000fe80008004200 */
[----:B------:R-:W0:Y:S04]  /*4b70*/  LDSM.16.M88.4 R12, [R102+UR5] ;  /* 0x00000005660c783b */ /* 0x000e280008000200 */
[----:B------:R-:W-:Y:S04]  /*4b80*/  LDSM.16.M88.4 R4, [R102+UR5+0x2000] ;  /* 0x002000056604783b */ /* 0x000fe80008000200 */
[----:B------:R-:W-:Y:S04]  /*4b90*/  LDSM.16.M88.4 R8, [R102+UR5+0x4000] ;  /* 0x004000056608783b */ /* 0x000fe80008000200 */
[----:B------:R-:W-:Y:S04]  /*4ba0*/  LDSM.16.M88.4 R16, [R102+UR5+0x6000] ;  /* 0x006000056610783b */ /* 0x000fe80008000200 */
[----:B------:R-:W1:Y:S04]  /*4bb0*/  LDSM.16.MT88.4 R100, [R120+UR5+0x8080] ;  /* 0x008080057864783b */ /* 0x000e680008004200 */
[----:B------:R-:W2:Y:S04]  /*4bc0*/  LDSM.16.MT88.4 R40, [R120+UR5+0x9000] ;  /* 0x009000057828783b */ /* 0x000ea80008004200 */
[----:B------:R-:W3:Y:S01]  /*4bd0*/  LDSM.16.MT88.4 R20, [R120+UR5+0x9080] ;  /* 0x009080057814783b */ /* 0x000ee20008004200 */
[-C--:B0-----:R-:W-:Y:S08]  /*4be0*/  HMMA.16816.F32 R72, R24, R12.reuse, R72 ;  /* 0x0000000c1848723c */ /* 0x081ff00000001848 */
[-C--:B------:R-:W-:Y:S08]  /*4bf0*/  HMMA.16816.F32 R76, R96, R12.reuse, R76 ;  /* 0x0000000c604c723c */ /* 0x080ff0000000184c */
[----:B-1----:R-:W-:Y:S01]  /*4c00*/  HMMA.16816.F32 R28, R100, R12, R112 ;  /* 0x0000000c641c723c */ /* 0x002fe20000001870 */
[----:B------:R-:W-:-:S02]  /*4c10*/  IMAD.MOV.U32 R112, RZ, RZ, R32 ;  /* 0x000000ffff707224 */ /* 0x000fc400078e0020 */
[----:B------:R-:W-:Y:S02]  /*4c20*/  IMAD.MOV.U32 R113, RZ, RZ, R33 ;  /* 0x000000ffff717224 */ /* 0x000fe400078e0021 */
[----:B------:R-:W-:Y:S02]  /*4c30*/  IMAD.MOV.U32 R114, RZ, RZ, R118 ;  /* 0x000000ffff727224 */ /* 0x000fe400078e0076 */
[----:B------:R-:W-:Y:S01]  /*4c40*/  IMAD.MOV.U32 R115, RZ, RZ, R119 ;  /* 0x000000ffff737224 */ /* 0x000fe200078e0077 */
[----:B------:R-:W-:Y:S01]  /*4c50*/  HMMA.16816.F32 R32, R100, R4, R108 ;  /* 0x000000046420723c */ /* 0x000fe2000000186c */
[----:B------:R-:W-:Y:S02]  /*4c60*/  IMAD.MOV.U32 R110, RZ, RZ, R116 ;  /* 0x000000ffff6e7224 */ /* 0x000fe400078e0074 */
[----:B------:R-:W-:-:S05]  /*4c70*/  IMAD.MOV.U32 R111, RZ, RZ, R117 ;  /* 0x000000ffff6f7224 */ /* 0x000fca00078e0075 */
[----:B------:R-:W-:Y:S01]  /*4c80*/  HMMA.16816.F32 R116, R104, R12, R56 ;  /* 0x0000000c6874723c */ /* 0x000fe20000001838 */
[----:B------:R-:W-:Y:S02]  /*4c90*/  IMAD.MOV.U32 R12, RZ, RZ, R112 ;  /* 0x000000ffff0c7224 */ /* 0x000fe400078e0070 */
[----:B------:R-:W4:Y:S05]  /*4ca0*/  LDL R112, [R1+0x110] ;  /* 0x0001100001707983 */ /* 0x000f2a0000100800 */
[C---:B------:R-:W-:Y:S08]  /*4cb0*/  HMMA.16816.F32 R52, R24.reuse, R4, R52 ;  /* 0x000000041834723c */ /* 0x040ff00000001834 */
[C---:B------:R-:W-:Y:S08]  /*4cc0*/  HMMA.16816.F32 R44, R24.reuse, R8, R44 ;  /* 0x00000008182c723c */ /* 0x040ff0000000182c */
[----:B------:R-:W-:Y:S08]  /*4cd0*/  HMMA.16816.F32 R24, R24, R16, R36 ;  /* 0x000000101818723c */ /* 0x000ff00000001824 */
[C---:B------:R-:W-:Y:S08]  /*4ce0*/  HMMA.16816.F32 R36, R100.reuse, R8, R92 ;  /* 0x000000086424723c */ /* 0x040ff0000000185c */
[----:B------:R-:W-:Y:S01]  /*4cf0*/  HMMA.16816.F32 R48, R100, R16, R48 ;  /* 0x000000106430723c */ /* 0x000fe20000001830 */
[----:B------:R-:W-:Y:S01]  /*4d00*/  IMAD.MOV.U32 R13, RZ, RZ, R113 ;  /* 0x000000ffff0d7224 */ /* 0x000fe200078e0071 */
[----:B------:R-:W-:Y:S01]  /*4d10*/  LOP3.LUT R113, R120, 0x40, RZ, 0x3c, !PT ;  /* 0x0000004078717812 */ /* 0x000fe200078e3cff */
[----:B------:R-:W-:-:S02]  /*4d20*/  IMAD.MOV.U32 R58, RZ, RZ, R110 ;  /* 0x000000ffff3a7224 */ /* 0x000fc400078e006e */
[----:B------:R-:W-:-:S03]  /*4d30*/  IMAD.MOV.U32 R59, RZ, RZ, R111 ;  /* 0x000000ffff3b7224 */ /* 0x000fc600078e006f */
[C---:B------:R-:W-:Y:S08]  /*4d40*/  HMMA.16816.F32 R80, R96.reuse, R4, R80 ;  /* 0x000000046050723c */ /* 0x040ff00000001850 */
[C---:B------:R-:W-:Y:S08]  /*4d50*/  HMMA.16816.F32 R84, R96.reuse, R8, R84 ;  /* 0x000000086054723c */ /* 0x040ff00000001854 */
[----:B------:R-:W-:Y:S01]  /*4d60*/  HMMA.16816.F32 R88, R96, R16, R88 ;  /* 0x000000106058723c */ /* 0x000fe20000001858 */
[----:B------:R-:W0:Y:S07]  /*4d70*/  LDSM.16.MT88.4 R96, [R113+UR5+0x9080] ;  /* 0x009080057160783b */ /* 0x000e2e0008004200 */
[----:B------:R-:W-:Y:S01]  /*4d80*/  HMMA.16816.F32 R108, R104, R4, R60 ;  /* 0x00000004686c723c */ /* 0x000fe2000000183c */
[----:B------:R-:W-:-:S02]  /*4d90*/  IMAD.MOV.U32 R4, RZ, RZ, R58 ;  /* 0x000000ffff047224 */ /* 0x000fc400078e003a */
[----:B------:R-:W-:-:S05]  /*4da0*/  IMAD.MOV.U32 R5, RZ, RZ, R59 ;  /* 0x000000ffff057224 */ /* 0x000fca00078e003b */
[----:B------:R-:W-:Y:S08]  /*4db0*/  HMMA.16816.F32 R100, R104, R8, R64 ;  /* 0x000000086864723c */ /* 0x000ff00000001840 */
[C---:B--2---:R-:W-:Y:S08]  /*4dc0*/  HMMA.16816.F32 R72, R40.reuse, R14, R72 ;  /* 0x0000000e2848723c */ /* 0x044ff00000001848 */
[C---:B------:R-:W-:Y:S08]  /*4dd0*/  HMMA.16816.F32 R52, R40.reuse, R6, R52 ;  /* 0x000000062834723c */ /* 0x040ff00000001834 */
[----:B------:R-:W-:Y:S08]  /*4de0*/  HMMA.16816.F32 R44, R40, R10, R44 ;  /* 0x0000000a282c723c */ /* 0x000ff0000000182c */
[----:B------:R-:W-:Y:S01]  /*4df0*/  HMMA.16816.F32 R92, R104, R16, R68 ;  /* 0x00000010685c723c */ /* 0x000fe20000001844 */
[----:B------:R-:W-:Y:S04]  /*4e00*/  LDSM.16.MT88.4 R68, [R120+UR5+0xa000] ;  /* 0x00a000057844783b */ /* 0x000fe80008004200 */
[----:B------:R-:W1:Y:S03]  /*4e10*/  LDSM.16.MT88.4 R104, [R113+UR5+0x9000] ;  /* 0x009000057168783b */ /* 0x000e660008004200 */
[----:B------:R-:W-:Y:S08]  /*4e20*/  HMMA.16816.F32 R40, R40, R18, R24 ;  /* 0x000000122828723c */ /* 0x000ff00000001818 */
[C---:B---3--:R-:W-:Y:S08]  /*4e30*/  HMMA.16816.F32 R56, R20.reuse, R14, R28 ;  /* 0x0000000e1438723c */ /* 0x048ff0000000181c */
[C---:B------:R-:W-:Y:S08]  /*4e40*/  HMMA.16816.F32 R60, R20.reuse, R6, R32 ;  /* 0x00000006143c723c */ /* 0x040ff00000001820 */
[C---:B------:R-:W-:Y:S08]  /*4e50*/  HMMA.16816.F32 R36, R20.reuse, R10, R36 ;  /* 0x0000000a1424723c */ /* 0x040ff00000001824 */
[----:B------:R-:W-:Y:S01]  /*4e60*/  HMMA.16816.F32 R64, R20, R18, R48 ;  /* 0x000000121440723c */ /* 0x000fe20000001830 */
[----:B------:R-:W-:Y:S01]  /*4e70*/  IMAD.MOV.U32 R8, RZ, RZ, R114 ;  /* 0x000000ffff087224 */ /* 0x000fe200078e0072 */
[----:B------:R-:W-:Y:S01]  /*4e80*/  LDSM.16.MT88.4 R48, [R120+UR5+0xa080] ;  /* 0x00a080057830783b */ /* 0x000fe20008004200 */
[----:B------:R-:W-:-:S05]  /*4e90*/  IMAD.MOV.U32 R9, RZ, RZ, R115 ;  /* 0x000000ffff097224 */ /* 0x000fca00078e0073 */
[C---:B0-----:R-:W-:Y:S08]  /*4ea0*/  HMMA.16816.F32 R76, R96.reuse, R14, R76 ;  /* 0x0000000e604c723c */ /* 0x041ff0000000184c */
[C---:B------:R-:W-:Y:S08]  /*4eb0*/  HMMA.16816.F32 R80, R96.reuse, R6, R80 ;  /* 0x000000066050723c */ /* 0x040ff00000001850 */
[C---:B------:R-:W-:Y:S08]  /*4ec0*/  HMMA.16816.F32 R84, R96.reuse, R10, R84 ;  /* 0x0000000a6054723c */ /* 0x040ff00000001854 */
[----:B------:R-:W-:Y:S01]  /*4ed0*/  HMMA.16816.F32 R88, R96, R18, R88 ;  /* 0x000000126058723c */ /* 0x000fe20000001858 */
[----:B------:R-:W-:Y:S01]  /*4ee0*/  LOP3.LUT R98, R120, 0x40, RZ, 0x3c, !PT ;  /* 0x0000004078627812 */ /* 0x000fe200078e3cff */
[----:B------:R-:W0:Y:S06]  /*4ef0*/  LDC R99, c[0x0][0x3ac] ;  /* 0x0000eb00ff637b82 */ /* 0x000e2c0000000800 */
[----:B-1----:R-:W-:Y:S01]  /*4f00*/  HMMA.16816.F32 R116, R104, R14, R116 ;  /* 0x0000000e6874723c */ /* 0x002fe20000001874 */
[----:B------:R-:W-:-:S02]  /*4f10*/  IMAD.MOV.U32 R96, RZ, RZ, R4 ;  /* 0x000000ffff607224 */ /* 0x000fc400078e0004 */
[----:B------:R-:W-:Y:S02]  /*4f20*/  IMAD.MOV.U32 R97, RZ, RZ, R5 ;  /* 0x000000ffff617224 */ /* 0x000fe400078e0005 */
[----:B0-----:R-:W-:Y:S01]  /*4f30*/  IMAD.SHL.U32 R99, R99, 0x40, RZ ;  /* 0x0000004063637824 */ /* 0x001fe200078e00ff */
[----:B----4-:R-:W0:Y:S04]  /*4f40*/  LDSM.16.M88.4 R32, [R112+UR5] ;  /* 0x000000057020783b */ /* 0x010e280008000200 */
[----:B------:R-:W1:Y:S04]  /*4f50*/  LDSM.16.M88.4 R28, [R112+UR5+0x2000] ;  /* 0x00200005701c783b */ /* 0x000e680008000200 */
[----:B------:R-:W2:Y:S04]  /*4f60*/  LDSM.16.M88.4 R24, [R112+UR5+0x4000] ;  /* 0x004000057018783b */ /* 0x000ea80008000200 */
[----:B------:R3:W4:Y:S02]  /*4f70*/  LDSM.16.M88.4 R20, [R112+UR5+0x6000] ;  /* 0x006000057014783b */ /* 0x0007240008000200 */
[C---:B---3--:R-:W-:Y:S08]  /*4f80*/  HMMA.16816.F32 R112, R104.reuse, R6, R108 ;  /* 0x000000066870723c */ /* 0x048ff0000000186c */
[C---:B------:R-:W-:Y:S08]  /*4f90*/  HMMA.16816.F32 R108, R104.reuse, R10, R100 ;  /* 0x0000000a686c723c */ /* 0x040ff00000001864 */
[----:B------:R-:W-:Y:S01]  /*4fa0*/  HMMA.16816.F32 R100, R104, R18, R92 ;  /* 0x000000126864723c */ /* 0x000fe2000000185c */
[----:B------:R-:W-:Y:S07]  /*4fb0*/  LDSM.16.MT88.4 R92, [R98+UR5+0xa080] ;  /* 0x00a08005625c783b */ /* 0x000fee0008004200 */
[C---:B0-----:R-:W-:Y:S08]  /*4fc0*/  HMMA.16816.F32 R72, R68.reuse, R32, R72 ;  /* 0x000000204448723c */ /* 0x041ff00000001848 */
[C---:B-1----:R-:W-:Y:S08]  /*4fd0*/  HMMA.16816.F32 R52, R68.reuse, R28, R52 ;  /* 0x0000001c4434723c */ /* 0x042ff00000001834 */
[C---:B--2---:R-:W-:Y:S08]  /*4fe0*/  HMMA.16816.F32 R44, R68.reuse, R24, R44 ;  /* 0x00000018442c723c */ /* 0x044ff0000000182c */
[----:B----4-:R-:W-:Y:S01]  /*4ff0*/  HMMA.16816.F32 R40, R68, R20, R40 ;  /* 0x000000144428723c */ /* 0x010fe20000001828 */
[----:B------:R-:W0:Y:S01]  /*5000*/  LDSM.16.MT88.4 R68, [R98+UR5+0xa000] ;  /* 0x00a000056244783b */ /* 0x000e220008004200 */
[----:B------:R-:W-:-:S02]  /*5010*/  IMAD.MOV.U32 R106, RZ, RZ, R12 ;  /* 0x000000ffff6a7224 */ /* 0x000fc400078e000c */
[----:B------:R-:W-:Y:S01]  /*5020*/  IMAD.MOV.U32 R107, RZ, RZ, R13 ;  /* 0x000000ffff6b7224 */ /* 0x000fe200078e000d */
[----:B------:R-:W1:Y:S03]  /*5030*/  LDSM.16.MT88.4 R16, [R120+UR5+0xb080] ;  /* 0x00b080057810783b */ /* 0x000e660008004200 */
[C---:B------:R-:W-:Y:S08]  /*5040*/  HMMA.16816.F32 R56, R48.reuse, R32, R56 ;  /* 0x000000203038723c */ /* 0x040ff00000001838 */
[C---:B------:R-:W-:Y:S08]  /*5050*/  HMMA.16816.F32 R60, R48.reuse, R28, R60 ;  /* 0x0000001c303c723c */ /* 0x040ff0000000183c */
[C---:B------:R-:W-:Y:S01]  /*5060*/  HMMA.16816.F32 R4, R48.reuse, R24, R36 ;  /* 0x000000183004723c */ /* 0x040fe20000001824 */
[----:B------:R-:W-:Y:S01]  /*5070*/  IMAD.WIDE R122, R99, 0x2, R122 ;  /* 0x00000002637a7825 */ /* 0x000fe200078e027a */
[----:B------:R-:W2:Y:S06]  /*5080*/  LDSM.16.MT88.4 R36, [R120+UR5+0xb000] ;  /* 0x00b000057824783b */ /* 0x000eac0008004200 */
[----:B------:R-:W-:Y:S08]  /*5090*/  HMMA.16816.F32 R48, R48, R20, R64 ;  /* 0x000000143030723c */ /* 0x000ff00000001840 */
[----:B0-----:R-:W-:Y:S01]  /*50a0*/  HMMA.16816.F32 R12, R68, R32, R116 ;  /* 0x00000020440c723c */ /* 0x001fe20000001874 */
[----:B------:R-:W-:Y:S01]  /*50b0*/  IMAD.MOV.U32 R116, RZ, RZ, R8 ;  /* 0x000000ffff747224 */ /* 0x000fe200078e0008 */
[----:B------:R-:W3:Y:S01]  /*50c0*/  LDL.LU.64 R118, [R1+0x30] ;  /* 0x0000300001767983 */ /* 0x000ee20000300a00 */
[----:B------:R-:W-:-:S05]  /*50d0*/  IMAD.MOV.U32 R117, RZ, RZ, R9 ;  /* 0x000000ffff757224 */ /* 0x000fca00078e0009 */
[C---:B------:R-:W-:Y:S08]  /*50e0*/  HMMA.16816.F32 R8, R68.reuse, R28, R112 ;  /* 0x0000001c4408723c */ /* 0x040ff00000001870 */
[C---:B------:R-:W-:Y:S08]  /*50f0*/  HMMA.16816.F32 R64, R68.reuse, R24, R108 ;  /* 0x000000184440723c */ /* 0x040ff0000000186c */
[-C--:B------:R-:W-:Y:S08]  /*5100*/  HMMA.16816.F32 R68, R68, R20.reuse, R100 ;  /* 0x000000144444723c */ /* 0x080ff00000001864 */
[----:B------:R-:W-:Y:S01]  /*5110*/  HMMA.16816.F32 R88, R92, R20, R88 ;  /* 0x000000145c58723c */ /* 0x000fe20000001858 */
[----:B------:R-:W-:-:S02]  /*5120*/  IMAD.WIDE R20, R99, 0x2, R2 ;  /* 0x0000000263147825 */ /* 0x000fc400078e0202 */
[----:B------:R-:W4:Y:S02]  /*5130*/  LDL.LU.64 R2, [R1+0x168] ;  /* 0x0001680001027983 */ /* 0x000f240000300a00 */
[C---:B------:R-:W-:Y:S02]  /*5140*/  IMAD.WIDE R124, R99.reuse, 0x2, R124 ;  /* 0x00000002637c7825 */ /* 0x040fe400078e027c */
[----:B------:R-:W-:Y:S04]  /*5150*/  STL [R1+0xf8], R122 ;  /* 0x0000f87a01007387 */ /* 0x000fe80000100800 */
[----:B------:R-:W-:Y:S04]  /*5160*/  STL [R1+0xf4], R123 ;  /* 0x0000f47b01007387 */ /* 0x000fe80000100800 */
[----:B------:R-:W-:Y:S04]  /*5170*/  STL [R1+0xf0], R124 ;  /* 0x0000f07c01007387 */ /* 0x000fe80000100800 */
[----:B------:R-:W5:Y:S04]  /*5180*/  LDL.LU.64 R104, [R1+0x38] ;  /* 0x0000380001687983 */ /* 0x000f680000300a00 */
[----:B------:R-:W-:Y:S04]  /*5190*/  STL [R1+0xec], R125 ;  /* 0x0000ec7d01007387 */ /* 0x000fe80000100800 */
[----:B------:R-:W-:Y:S04]  /*51a0*/  STL [R1+0xe8], R20 ;  /* 0x0000e81401007387 */ /* 0x000fe80000100800 */
[----:B------:R4:W-:Y:S02]  /*51b0*/  STL [R1+0xe4], R21 ;  /* 0x0000e41501007387 */ /* 0x0009e40000100800 */
[----:B----4-:R-:W-:-:S02]  /*51c0*/  IMAD.WIDE R20, R99, 0x2, R2 ;  /* 0x0000000263147825 */ /* 0x010fc400078e0202 */
[----:B------:R-:W4:Y:S01]  /*51d0*/  LDL.LU.64 R2, [R1+0x160] ;  /* 0x0001600001027983 */ /* 0x000f220000300a00 */
[C---:B------:R-:W-:Y:S01]  /*51e0*/  HMMA.16816.F32 R84, R92.reuse, R24, R84 ;  /* 0x000000185c54723c */ /* 0x040fe20000001854 */
[C---:B------:R-:W-:Y:S02]  /*51f0*/  IMAD.WIDE R24, R99.reuse, 0x2, R106 ;  /* 0x0000000263187825 */ /* 0x040fe400078e026a */
[----:B------:R-:W2:Y:S04]  /*5200*/  LDL.LU.64 R106, [R1+0x40] ;  /* 0x00004000016a7983 */ /* 0x000ea80000300a00 */
[----:B------:R-:W-:Y:S01]  /*5210*/  STL [R1+0xe0], R24 ;  /* 0x0000e01801007387 */ /* 0x000fe20000100800 */
[----:B------:R-:W-:Y:S03]  /*5220*/  HMMA.16816.F32 R80, R92, R28, R80 ;  /* 0x0000001c5c50723c */ /* 0x000fe60000001850 */
[----:B------:R0:W-:Y:S04]  /*5230*/  STL [R1+0xdc], R25 ;  /* 0x0000dc1901007387 */ /* 0x0001e80000100800 */
[----:B------:R-:W-:Y:S04]  /*5240*/  STL [R1+0xd8], R20 ;  /* 0x0000d81401007387 */ /* 0x000fe80000100800 */
[----:B------:R0:W-:Y:S01]  /*5250*/  STL [R1+0xd4], R21 ;  /* 0x0000d41501007387 */ /* 0x0001e20000100800 */
[----:B----4-:R-:W-:-:S03]  /*5260*/  IMAD.WIDE R28, R99, 0x2, R2 ;  /* 0x00000002631c7825 */ /* 0x010fc600078e0202 */
[----:B------:R-:W4:Y:S01]  /*5270*/  LDL.LU.64 R2, [R1+0x158] ;  /* 0x0001580001027983 */ /* 0x000f220000300a00 */
[----:B0-----:R-:W-:-:S04]  /*5280*/  IMAD.WIDE R24, R99, 0x2, R116 ;  /* 0x0000000263187825 */ /* 0x001fc800078e0274 */
[C---:B------:R-:W-:Y:S01]  /*5290*/  IMAD.WIDE R20, R99.reuse, 0x2, R96 ;  /* 0x0000000263147825 */ /* 0x040fe200078e0260 */
[----:B------:R-:W-:Y:S04]  /*52a0*/  STL [R1+0xd0], R24 ;  /* 0x0000d01801007387 */ /* 0x000fe80000100800 */
[----:B------:R-:W2:Y:S01]  /*52b0*/  LDL.LU.64 R102, [R1+0x48] ;  /* 0x0000480001667983 */ /* 0x000ea20000300a00 */
[----:B------:R-:W-:Y:S03]  /*52c0*/  HMMA.16816.F32 R76, R92, R32, R76 ;  /* 0x000000205c4c723c */ /* 0x000fe6000000184c */
[----:B------:R-:W-:Y:S04]  /*52d0*/  STL [R1+0xcc], R25 ;  /* 0x0000cc1901007387 */ /* 0x000fe80000100800 */
[----:B------:R-:W-:Y:S01]  /*52e0*/  STL [R1+0xc8], R20 ;  /* 0x0000c81401007387 */ /* 0x000fe20000100800 */
[C---:B-1----:R-:W-:Y:S03]  /*52f0*/  HMMA.16816.F32 R112, R16.reuse, R34, R56 ;  /* 0x000000221070723c */ /* 0x042fe60000001838 */
[----:B------:R-:W2:Y:S04]  /*5300*/  LDL.LU.64 R96, [R1+0x50] ;  /* 0x0000500001607983 */ /* 0x000ea80000300a00 */
[----:B------:R3:W-:Y:S01]  /*5310*/  STL [R1+0xc4], R21 ;  /* 0x0000c41501007387 */ /* 0x0007e20000100800 */
[C---:B------:R-:W-:Y:S03]  /*5320*/  HMMA.16816.F32 R108, R16.reuse, R30, R60 ;  /* 0x0000001e106c723c */ /* 0x040fe6000000183c */
[----:B------:R-:W-:Y:S04]  /*5330*/  STL [R1+0xc0], R28 ;  /* 0x0000c01c01007387 */ /* 0x000fe80000100800 */
[----:B------:R-:W-:Y:S01]  /*5340*/  STL [R1+0xbc], R29 ;  /* 0x0000bc1d01007387 */ /* 0x000fe20000100800 */
[C---:B------:R-:W-:Y:S08]  /*5350*/  HMMA.16816.F32 R92, R16.reuse, R26, R4 ;  /* 0x0000001a105c723c */ /* 0x040ff00000001804 */
[----:B------:R-:W-:Y:S01]  /*5360*/  HMMA.16816.F32 R48, R16, R22, R48 ;  /* 0x000000161030723c */ /* 0x000fe20000001830 */
[C---:B---3--:R-:W-:Y:S01]  /*5370*/  IMAD.WIDE R20, R99.reuse, 0x2, R118 ;  /* 0x0000000263147825 */ /* 0x048fe200078e0276 */
[----:B------:R-:W-:Y:S03]  /*5380*/  LDSM.16.MT88.4 R4, [R98+UR5+0xb080] ;  /* 0x00b080056204783b */ /* 0x000fe60008004200 */
[----:B----4-:R-:W-:-:S02]  /*5390*/  IMAD.WIDE R16, R99, 0x2, R2 ;  /* 0x0000000263107825 */ /* 0x010fc400078e0202 */
[----:B------:R-:W3:Y:S04]  /*53a0*/  LDL.LU.64 R2, [R1+0x150] ;  /* 0x0001500001027983 */ /* 0x000ee80000300a00 */
[----:B------:R-:W-:Y:S04]  /*53b0*/  STL [R1+0x34], R20 ;  /* 0x0000341401007387 */ /* 0x000fe80000100800 */
[----:B------:R-:W4:Y:S04]  /*53c0*/  LDL.LU.64 R116, [R1+0x58] ;  /* 0x0000580001747983 */ /* 0x000f280000300a00 */
[----:B------:R-:W-:Y:S04]  /*53d0*/  STL [R1+0x30], R21 ;  /* 0x0000301501007387 */ /* 0x000fe80000100800 */
[----:B------:R-:W4:Y:S04]  /*53e0*/  LDL.LU.64 R118, [R1+0x60] ;  /* 0x0000600001767983 */ /* 0x000f280000300a00 */
[----:B------:R-:W-:Y:S04]  /*53f0*/  STL [R1+0x2c], R16 ;  /* 0x00002c1001007387 */ /* 0x000fe80000100800 */
[----:B------:R3:W-:Y:S01]  /*5400*/  STL [R1+0x28], R17 ;  /* 0x0000281101007387 */ /* 0x0007e20000100800 */
[C---:B--2---:R-:W-:Y:S08]  /*5410*/  HMMA.16816.F32 R72, R36.reuse, R34, R72 ;  /* 0x000000222448723c */ /* 0x044ff00000001848 */
[C---:B------:R-:W-:Y:S08]  /*5420*/  HMMA.16816.F32 R52, R36.reuse, R30, R52 ;  /* 0x0000001e2434723c */ /* 0x040ff00000001834 */
[----:B------:R-:W-:Y:S01]  /*5430*/  HMMA.16816.F32 R44, R36, R26, R44 ;  /* 0x0000001a242c723c */ /* 0x000fe2000000182c */
[----:B---3--:R-:W-:-:S02]  /*5440*/  IMAD.WIDE R16, R99, 0x2, R2 ;  /* 0x0000000263107825 */ /* 0x008fc400078e0202 */
[----:B------:R-:W2:Y:S05]  /*5450*/  LDL.LU.64 R2, [R1+0x148] ;  /* 0x0001480001027983 */ /* 0x000eaa0000300a00 */
[----:B------:R-:W-:Y:S01]  /*5460*/  HMMA.16816.F32 R36, R36, R22, R40 ;  /* 0x000000162424723c */ /* 0x000fe20000001828 */
[----:B------:R-:W0:Y:S01]  /*5470*/  LDSM.16.MT88.4 R40, [R98+UR5+0xb000] ;  /* 0x00b000056228783b */ /* 0x000e220008004200 */
[----:B-----5:R-:W-:-:S05]  /*5480*/  IMAD.WIDE R18, R99, 0x2, R104 ;  /* 0x0000000263127825 */ /* 0x020fca00078e0268 */
[----:B------:R-:W-:Y:S04]  /*5490*/  STL [R1+0x24], R18 ;  /* 0x0000241201007387 */ /* 0x000fe80000100800 */
[----:B------:R-:W-:Y:S04]  /*54a0*/  STL [R1+0x20], R19 ;  /* 0x0000201301007387 */ /* 0x000fe80000100800 */
[----:B------:R-:W-:Y:S04]  /*54b0*/  STL [R1+0x1c], R16 ;  /* 0x00001c1001007387 */ /* 0x000fe80000100800 */
[----:B------:R-:W-:Y:S01]  /*54c0*/  STL [R1+0x18], R17 ;  /* 0x0000181101007387 */ /* 0x000fe20000100800 */
[----:B0-----:R-:W-:Y:S01]  /*54d0*/  HMMA.16816.F32 R56, R40, R34, R12 ;  /* 0x000000222838723c */ /* 0x001fe2000000180c */
[----:B------:R-:W-:-:S02]  /*54e0*/  IMAD.WIDE R12, R99, 0x2, R106 ;  /* 0x00000002630c7825 */ /* 0x000fc400078e026a */
[----:B------:R-:W3:Y:S02]  /*54f0*/  LDL.LU.64 R106, [R1+0x68] ;  /* 0x00006800016a7983 */ /* 0x000ee40000300a00 */
[C---:B--2---:R-:W-:Y:S02]  /*5500*/  IMAD.WIDE R14, R99.reuse, 0x2, R2 ;  /* 0x00000002630e7825 */ /* 0x044fe400078e0202 */
[----:B------:R-:W2:Y:S04]  /*5510*/  LDL.LU.64 R2, [R1+0x140] ;  /* 0x0001400001027983 */ /* 0x000ea80000300a00 */
[----:B------:R-:W-:Y:S04]  /*5520*/  STL [R1+0x14], R12 ;  /* 0x0000140c01007387 */ /* 0x000fe80000100800 */
[----:B------:R-:W5:Y:S04]  /*5530*/  LDL.LU.64 R104, [R1+0x70] ;  /* 0x0000700001687983 */ /* 0x000f680000300a00 */
[----:B------:R2:W-:Y:S04]  /*5540*/  STL [R1+0x10], R13 ;  /* 0x0000100d01007387 */ /* 0x0005e80000100800 */
[----:B------:R0:W-:Y:S04]  /*5550*/  STL [R1+0xc], R14 ;  /* 0x00000c0e01007387 */ /* 0x0001e80000100800 */
[----:B------:R-:W-:Y:S01]  /*5560*/  STL [R1+0x8], R15 ;  /* 0x0000080f01007387 */ /* 0x000fe20000100800 */
[----:B------:R-:W-:Y:S01]  /*5570*/  HMMA.16816.F32 R60, R40, R30, R8 ;  /* 0x0000001e283c723c */ /* 0x000fe20000001808 */
[----:B--2---:R-:W-:-:S07]  /*5580*/  IMAD.WIDE R12, R99, 0x2, R2 ;  /* 0x00000002630c7825 */ /* 0x004fce00078e0202 */
[----:B------:R-:W-:Y:S01]  /*5590*/  HMMA.16816.F32 R64, R40, R26, R64 ;  /* 0x0000001a2840723c */ /* 0x000fe20000001840 */
[----:B------:R-:W2:Y:S01]  /*55a0*/  LDL.LU.64 R2, [R1+0x138] ;  /* 0x0001380001027983 */ /* 0x000ea20000300a00 */
[----:B0-----:R-:W0:Y:S01]  /*55b0*/  LDC R14, c[0x0][0x3a8] ;  /* 0x0000ea00ff0e7b82 */ /* 0x001e220000000800 */
[----:B------:R-:W-:-:S04]  /*55c0*/  IMAD.WIDE R8, R99, 0x2, R102 ;  /* 0x0000000263087825 */ /* 0x000fc800078e0266 */
[C---:B------:R-:W-:Y:S01]  /*55d0*/  IMAD.WIDE R10, R99.reuse, 0x2, R96 ;  /* 0x00000002630a7825 */ /* 0x040fe200078e0260 */
[----:B------:R-:W-:Y:S04]  /*55e0*/  STL [R1+0x4], R8 ;  /* 0x0000040801007387 */ /* 0x000fe80000100800 */
[----:B------:R-:W3:Y:S01]  /*55f0*/  LDL.LU.64 R96, [R1+0x78] ;  /* 0x0000780001607983 */ /* 0x000ee20000300a00 */
[----:B------:R-:W-:Y:S02]  /*5600*/  IMAD.MOV.U32 R123, RZ, RZ, R12 ;  /* 0x000000ffff7b7224 */ /* 0x000fe400078e000c */
[----:B------:R-:W-:Y:S01]  /*5610*/  IMAD.MOV.U32 R122, RZ, RZ, R13 ;  /* 0x000000ffff7a7224 */ /* 0x000fe200078e000d */
[----:B------:R1:W-:Y:S04]  /*5620*/  STL [R1], R9 ;  /* 0x0000000901007387 */ /* 0x0003e80000100800 */
[----:B------:R-:W3:Y:S04]  /*5630*/  LDL.LU.64 R16, [R1+0x90] ;  /* 0x0000900001107983 */ /* 0x000ee80000300a00 */
[----:B------:R-:W5:Y:S01]  /*5640*/  LDL.LU.64 R18, [R1+0x88] ;  /* 0x0000880001127983 */ /* 0x000f620000300a00 */
[----:B--2---:R-:W-:-:S03]  /*5650*/  IMAD.WIDE R12, R99, 0x2, R2 ;  /* 0x00000002630c7825 */ /* 0x004fc600078e0202 */
[----:B------:R-:W2:Y:S01]  /*5660*/  LDL.LU.64 R2, [R1+0x130] ;  /* 0x0001300001027983 */ /* 0x000ea20000300a00 */
[----:B------:R-:W-:Y:S02]  /*5670*/  IMAD.MOV.U32 R125, RZ, RZ, R10 ;  /* 0x000000ffff7d7224 */ /* 0x000fe400078e000a */
[----:B------:R-:W-:Y:S01]  /*5680*/  IMAD.MOV.U32 R124, RZ, RZ, R11 ;  /* 0x000000ffff7c7224 */ /* 0x000fe200078e000b */
[----:B------:R-:W5:Y:S01]  /*5690*/  LDL.LU.64 R28, [R1+0xa8] ;  /* 0x0000a800011c7983 */ /* 0x000f620000300a00 */
[----:B----4-:R-:W-:-:S03]  /*56a0*/  IMAD.WIDE R10, R99, 0x2, R118 ;  /* 0x00000002630a7825 */ /* 0x010fc600078e0276 */
[----:B------:R-:W4:Y:S01]  /*56b0*/  LDL.LU.64 R32, [R1+0x98] ;  /* 0x0000980001207983 */ /* 0x000f220000300a00 */
[----:B-1----:R-:W-:-:S04]  /*56c0*/  IMAD.WIDE R8, R99, 0x2, R116 ;  /* 0x0000000263087825 */ /* 0x002fc800078e0274 */
[----:B------:R-:W-:Y:S02]  /*56d0*/  IMAD.MOV.U32 R117, RZ, RZ, R10 ;  /* 0x000000ffff757224 */ /* 0x000fe400078e000a */
[----:B------:R-:W-:Y:S02]  /*56e0*/  IMAD.MOV.U32 R116, RZ, RZ, R11 ;  /* 0x000000ffff747224 */ /* 0x000fe400078e000b */
[----:B---3--:R-:W-:-:S04]  /*56f0*/  IMAD.WIDE R10, R99, 0x2, R106 ;  /* 0x00000002630a7825 */ /* 0x008fc800078e026a */
[----:B------:R-:W-:Y:S02]  /*5700*/  IMAD.MOV.U32 R107, RZ, RZ, R12 ;  /* 0x000000ffff6b7224 */ /* 0x000fe400078e000c */
[----:B------:R-:W-:Y:S02]  /*5710*/  IMAD.MOV.U32 R106, RZ, RZ, R13 ;  /* 0x000000ffff6a7224 */ /* 0x000fe400078e000d */
[C---:B--2---:R-:W-:Y:S02]  /*5720*/  IMAD.WIDE R12, R99.reuse, 0x2, R2 ;  /* 0x00000002630c7825 */ /* 0x044fe400078e0202 */
[----:B------:R-:W2:Y:S02]  /*5730*/  LDL.LU.64 R2, [R1+0x128] ;  /* 0x0001280001027983 */ /* 0x000ea40000300a00 */
[----:B------:R-:W-:Y:S02]  /*5740*/  IMAD.MOV.U32 R119, RZ, RZ, R8 ;  /* 0x000000ffff777224 */ /* 0x000fe400078e0008 */
[----:B------:R-:W-:Y:S01]  /*5750*/  IMAD.MOV.U32 R118, RZ, RZ, R9 ;  /* 0x000000ffff767224 */ /* 0x000fe200078e0009 */
[----:B------:R-:W3:Y:S01]  /*5760*/  LDL.LU.64 R20, [R1+0xa0] ;  /* 0x0000a00001147983 */ /* 0x000ee20000300a00 */
[----:B-----5:R-:W-:-:S03]  /*5770*/  IMAD.WIDE R8, R99, 0x2, R104 ;  /* 0x0000000263087825 */ /* 0x020fc600078e0268 */
[----:B------:R-:W5:Y:S01]  /*5780*/  LDL.LU.64 R24, [R1+0xb0] ;  /* 0x0000b00001187983 */ /* 0x000f620000300a00 */
[----:B------:R-:W-:Y:S02]  /*5790*/  IMAD.MOV.U32 R105, RZ, RZ, R10 ;  /* 0x000000ffff697224 */ /* 0x000fe400078e000a */
[----:B------:R-:W-:Y:S02]  /*57a0*/  IMAD.MOV.U32 R104, RZ, RZ, R11 ;  /* 0x000000ffff687224 */ /* 0x000fe400078e000b */
[----:B------:R-:W-:-:S04]  /*57b0*/  IMAD.WIDE R10, R99, 0x2, R96 ;  /* 0x00000002630a7825 */ /* 0x000fc800078e0260 */
[----:B------:R-:W-:Y:S02]  /*57c0*/  IMAD.MOV.U32 R101, RZ, RZ, R12 ;  /* 0x000000ffff657224 */ /* 0x000fe400078e000c */
[----:B------:R-:W-:Y:S02]  /*57d0*/  IMAD.MOV.U32 R97, RZ, RZ, R13 ;  /* 0x000000ffff617224 */ /* 0x000fe400078e000d */
[----:B--2---:R-:W-:Y:S02]  /*57e0*/  IMAD.WIDE R12, R99, 0x2, R2 ;  /* 0x00000002630c7825 */ /* 0x004fe400078e0202 */
[----:B------:R-:W2:Y:S02]  /*57f0*/  LDL.LU.64 R2, [R1+0x120] ;  /* 0x0001200001027983 */ /* 0x000ea40000300a00 */
[----:B------:R-:W-:Y:S02]  /*5800*/  IMAD.MOV.U32 R103, RZ, RZ, R8 ;  /* 0x000000ffff677224 */ /* 0x000fe400078e0008 */
[----:B------:R-:W-:-:S02]  /*5810*/  IMAD.MOV.U32 R102, RZ, RZ, R9 ;  /* 0x000000ffff667224 */ /* 0x000fc400078e0009 */
[C---:B------:R-:W-:Y:S01]  /*5820*/  IMAD.WIDE R8, R99.reuse, 0x2, R16 ;  /* 0x0000000263087825 */ /* 0x040fe200078e0210 */
[----:B------:R-:W-:Y:S03]  /*5830*/  HMMA.16816.F32 R68, R40, R22, R68 ;  /* 0x000000162844723c */ /* 0x000fe60000001844 */
[----:B------:R-:W-:Y:S02]  /*5840*/  IMAD.MOV.U32 R40, RZ, RZ, R8 ;  /* 0x000000ffff287224 */ /* 0x000fe400078e0008 */
[----:B------:R-:W-:Y:S02]  /*5850*/  IMAD.MOV.U32 R41, RZ, RZ, R9 ;  /* 0x000000ffff297224 */ /* 0x000fe400078e0009 */
[----:B------:R-:W-:-:S04]  /*5860*/  IMAD.WIDE R8, R99, 0x2, R18 ;  /* 0x0000000263087825 */ /* 0x000fc800078e0212 */
[----:B------:R-:W-:Y:S02]  /*5870*/  IMAD.MOV.U32 R96, RZ, RZ, R8 ;  /* 0x000000ffff607224 */ /* 0x000fe400078e0008 */
[----:B------:R-:W-:Y:S02]  /*5880*/  IMAD.MOV.U32 R43, RZ, RZ, R9 ;  /* 0x000000ffff2b7224 */ /* 0x000fe400078e0009 */
[----:B--2---:R-:W-:Y:S02]  /*5890*/  IMAD.WIDE R8, R99, 0x2, R2 ;  /* 0x0000000263087825 */ /* 0x004fe400078e0202 */
[----:B------:R-:W2:Y:S01]  /*58a0*/  LDL.LU.64 R2, [R1+0x118] ;  /* 0x0001180001027983 */ /* 0x000ea20000300a00 */
[----:B------:R-:W-:-:S04]  /*58b0*/  UIADD3 UR6, UPT, UPT, UR6, -0x1, URZ ;  /* 0xffffffff06067890 */ /* 0x000fc8000fffe0ff */
[----:B------:R-:W-:Y:S01]  /*58c0*/  UISETP.NE.U32.AND UP0, UPT, UR6, URZ, UPT ;  /* 0x000000ff0600728c */ /* 0x000fe2000bf05070 */
[C---:B------:R-:W-:Y:S01]  /*58d0*/  HMMA.16816.F32 R76, R4.reuse, R34, R76 ;  /* 0x00000022044c723c */ /* 0x040fe2000000184c */
[----:B------:R-:W-:Y:S02]  /*58e0*/  IMAD.MOV.U32 R34, RZ, RZ, R10 ;  /* 0x000000ffff227224 */ /* 0x000fe400078e000a */
[----:B------:R-:W-:Y:S02]  /*58f0*/  IMAD.MOV.U32 R35, RZ, RZ, R11 ;  /* 0x000000ffff237224 */ /* 0x000fe400078e000b */
[----:B------:R-:W-:Y:S02]  /*5900*/  IMAD.MOV.U32 R15, RZ, RZ, R12 ;  /* 0x000000ffff0f7224 */ /* 0x000fe400078e000c */
[----:B------:R-:W-:Y:S01]  /*5910*/  IMAD.MOV.U32 R42, RZ, RZ, R13 ;  /* 0x000000ffff2a7224 */ /* 0x000fe200078e000d */
[----:B------:R-:W-:Y:S01]  /*5920*/  HMMA.16816.F32 R80, R4, R30, R80 ;  /* 0x0000001e0450723c */ /* 0x000fe20000001850 */
[----:B------:R-:W-:-:S04]  /*5930*/  IMAD.WIDE R12, R99, 0x2, R28 ;  /* 0x00000002630c7825 */ /* 0x000fc800078e021c */
[----:B----4-:R-:W-:-:S03]  /*5940*/  IMAD.WIDE R10, R99, 0x2, R32 ;  /* 0x00000002630a7825 */ /* 0x010fc600078e0220 */
[----:B------:R-:W-:Y:S01]  /*5950*/  HMMA.16816.F32 R84, R4, R26, R84 ;  /* 0x0000001a0454723c */ /* 0x000fe20000001854 */
[----:B0-----:R-:W-:Y:S02]  /*5960*/  IMAD.SHL.U32 R14, R14, 0x40, RZ ;  /* 0x000000400e0e7824 */ /* 0x001fe400078e00ff */
[----:B------:R-:W-:-:S05]  /*5970*/  IMAD.MOV.U32 R31, RZ, RZ, R12 ;  /* 0x000000ffff1f7224 */ /* 0x000fca00078e000c */
[----:B------:R-:W-:Y:S01]  /*5980*/  HMMA.16816.F32 R88, R4, R22, R88 ;  /* 0x000000160458723c */ /* 0x000fe20000001858 */
[----:B---3--:R-:W-:-:S04]  /*5990*/  IMAD.WIDE R6, R99, 0x2, R20 ;  /* 0x0000000263067825 */ /* 0x008fc800078e0214 */
[----:B-----5:R-:W-:Y:S01]  /*59a0*/  IMAD.WIDE R4, R99, 0x2, R24 ;  /* 0x0000000263047825 */ /* 0x020fe200078e0218 */
[----:B------:R-:W-:-:S03]  /*59b0*/  UIADD3 UR7, UPT, UPT, UR7, -0x40, URZ ;  /* 0xffffffc007077890 */ /* 0x000fc6000fffe0ff */
[----:B------:R-:W-:Y:S02]  /*59c0*/  IMAD.MOV.U32 R29, RZ, RZ, R13 ;  /* 0x000000ffff1d7224 */ /* 0x000fe400078e000d */
[----:B------:R-:W-:Y:S02]  /*59d0*/  IMAD.MOV.U32 R30, RZ, RZ, R10 ;  /* 0x000000ffff1e7224 */ /* 0x000fe400078e000a */
[----:B------:R-:W-:Y:S02]  /*59e0*/  IMAD.MOV.U32 R28, RZ, RZ, R11 ;  /* 0x000000ffff1c7224 */ /* 0x000fe400078e000b */
[----:B------:R-:W-:Y:S02]  /*59f0*/  IMAD.MOV.U32 R98, RZ, RZ, R8 ;  /* 0x000000ffff627224 */ /* 0x000fe400078e0008 */
[----:B------:R-:W-:Y:S02]  /*5a00*/  IMAD.MOV.U32 R33, RZ, RZ, R9 ;  /* 0x000000ffff217224 */ /* 0x000fe400078e0009 */
[----:B------:R-:W-:-:S02]  /*5a10*/  IMAD.MOV.U32 R99, RZ, RZ, R6 ;  /* 0x000000ffff637224 */ /* 0x000fc400078e0006 */
[----:B------:R-:W-:Y:S02]  /*5a20*/  IMAD.MOV.U32 R32, RZ, RZ, R7 ;  /* 0x000000ffff207224 */ /* 0x000fe400078e0007 */
[----:B------:R-:W-:Y:S02]  /*5a30*/  IMAD.MOV.U32 R100, RZ, RZ, R4 ;  /* 0x000000ffff647224 */ /* 0x000fe400078e0004 */
[----:B------:R-:W-:Y:S02]  /*5a40*/  IMAD.MOV.U32 R22, RZ, RZ, R5 ;  /* 0x000000ffff167224 */ /* 0x000fe400078e0005 */
[----:B--2---:R-:W-:Y:S01]  /*5a50*/  IMAD.WIDE R2, R14, 0x2, R2 ;  /* 0x000000020e027825 */ /* 0x004fe200078e0202 */
[----:B------:R-:W-:Y:S06]  /*5a60*/  BRA.U UP0, `(.L_x_1) ;  /* 0xffffffd500487547 */ /* 0x000fec000b83ffff */
[----:B------:R-:W-:Y:S02]  /*5a70*/  F2FP.F16.F32.PACK_AB R6, R83, R79 ;  /* 0x0000004f5306723e */ /* 0x000fe400000000ff */
[----:B------:R-:W-:Y:S02]  /*5a80*/  F2FP.F16.F32.PACK_AB R8, R111, R115 ;  /* 0x000000736f08723e */ /* 0x000fe400000000ff */
[----:B------:R-:W-:Y:S02]  /*5a90*/  F2FP.F16.F32.PACK_AB R10, R63, R59 ;  /* 0x0000003b3f0a723e */ /* 0x000fe400000000ff */
[----:B------:R-:W-:Y:S02]  /*5aa0*/  F2FP.F16.F32.PACK_AB R12, R55, R75 ;  /* 0x0000004b370c723e */ /* 0x000fe400000000ff */
[----:B------:R-:W-:Y:S02]  /*5ab0*/  F2FP.F16.F32.PACK_AB R20, R81, R77 ;  /* 0x0000004d5114723e */ /* 0x000fe400000000ff */
[----:B------:R-:W-:-:S02]  /*5ac0*/  F2FP.F16.F32.PACK_AB R18, R109, R113 ;  /* 0x000000716d12723e */ /* 0x000fc400000000ff */
        /* <DEDUP_REMOVED lines=25> */
[----:B------:R-:W-:-:S07]  /*5c60*/  F2FP.F16.F32.PACK_AB R52, R52, R72 ;  /* 0x000000483434723e */ /* 0x000fce00000000ff */
.L_x_0:
[----:B------:R-:W2:Y:S01]  /*5c70*/  LDL.LU R24, [R1+0x10c] ;  /* 0x00010c0001187983 */ /* 0x000ea20000300800 */
[----:B------:R-:W1:Y:S01]  /*5c80*/  S2R R4, SR_TID.X ;  /* 0x0000000000047919 */ /* 0x000e620000002100 */
[----:B------:R-:W3:Y:S01]  /*5c90*/  S2UR UR5, SR_CgaCtaId ;  /* 0x00000000000579c3 */ /* 0x000ee20000008800 */
[----:B------:R-:W-:Y:S01]  /*5ca0*/  UMOV UR4, 0x400 ;  /* 0x0000040000047882 */ /* 0x000fe20000000000 */
[----:B------:R-:W4:Y:S01]  /*5cb0*/  LDCU.64 UR10, c[0x0][0x398] ;  /* 0x00007300ff0a77ac */ /* 0x000f220008000a00 */
[----:B------:R-:W5:Y:S01]  /*5cc0*/  LDL.LU R28, [R1+0xb8] ;  /* 0x0000b800011c7983 */ /* 0x000f620000300800 */
[----:B------:R-:W0:Y:S01]  /*5cd0*/  LDCU.64 UR6, c[0x0][0x390] ;  /* 0x00007200ff0677ac */ /* 0x000e220008000a00 */
[----:B------:R-:W0:Y:S03]  /*5ce0*/  S2R R30, SR_TID.X ;  /* 0x00000000001e7919 */ /* 0x000e260000002100 */
[----:B------:R-:W2:Y:S01]  /*5cf0*/  LDC R44, c[0x0][0x3b8] ;  /* 0x0000ee00ff2c7b82 */ /* 0x000ea20000000800 */
[----:B---3--:R-:W-:Y:S01]  /*5d00*/  ULEA UR4, UR5, UR4, 0x18 ;  /* 0x0000000405047291 */ /* 0x008fe2000f8ec0ff */
[----:B------:R-:W2:Y:S01]  /*5d10*/  LDCU UR5, c[0x0][0x3b4] ;  /* 0x00007680ff0577ac */ /* 0x000ea20008000800 */
[C---:B-1----:R-:W-:Y:S01]  /*5d20*/  IMAD.SHL.U32 R0, R4.reuse, 0x40, RZ ;  /* 0x0000004004007824 */ /* 0x042fe200078e00ff */
[----:B0-----:R-:W-:Y:S01]  /*5d30*/  SHF.R.S32.HI R22, RZ, 0x4, R4 ;  /* 0x00000004ff167819 */ /* 0x001fe20000011404 */
[----:B------:R-:W-:-:S02]  /*5d40*/  IMAD.SHL.U32 R3, R4, 0x4, RZ ;  /* 0x0000000404037824 */ /* 0x000fc400078e00ff */
[----:B------:R-:W-:Y:S01]  /*5d50*/  IMAD.SHL.U32 R2, R4, 0x10, RZ ;  /* 0x0000001004027824 */ /* 0x000fe200078e00ff */
[----:B------:R-:W-:Y:S01]  /*5d60*/  LOP3.LUT R0, R0, 0x3840, RZ, 0xc0, !PT ;  /* 0x0000384000007812 */ /* 0x000fe200078ec0ff */
[----:B------:R-:W-:Y:S01]  /*5d70*/  IMAD.SHL.U32 R5, R4, 0x8, RZ ;  /* 0x0000000804057824 */ /* 0x000fe200078e00ff */
[----:B------:R-:W-:Y:S02]  /*5d80*/  SHF.R.U32.HI R30, RZ, 0x7, R30 ;  /* 0x00000007ff1e7819 */ /* 0x000fe4000001161e */
[----:B------:R-:W-:Y:S02]  /*5d90*/  LOP3.LUT R3, R0, 0x38, R3, 0xf8, !PT ;  /* 0x0000003800037812 */ /* 0x000fe400078ef803 */
[----:B------:R-:W-:Y:S02]  /*5da0*/  SGXT R0, R22, 0x1 ;  /* 0x000000011600781a */ /* 0x000fe40000000200 */
[----:B------:R-:W-:Y:S02]  /*5db0*/  LOP3.LUT R2, R2, 0x30, RZ, 0xc0, !PT ;  /* 0x0000003002027812 */ /* 0x000fe400078ec0ff */
[----:B------:R-:W-:-:S02]  /*5dc0*/  LOP3.LUT R3, R3, 0x4040, R0, 0x78, !PT ;  /* 0x0000404003037812 */ /* 0x000fc400078e7800 */
[----:B------:R-:W-:Y:S02]  /*5dd0*/  LOP3.LUT R0, R4, 0x100, RZ, 0xc0, !PT ;  /* 0x0000010004007812 */ /* 0x000fe400078ec0ff */
[----:B------:R-:W-:Y:S02]  /*5de0*/  LOP3.LUT R23, R2, 0x780, R5, 0xf8, !PT ;  /* 0x0000078002177812 */ /* 0x000fe400078ef805 */
[----:B------:R-:W-:Y:S01]  /*5df0*/  LEA.HI R3, R0, R3, RZ, 0x1f ;  /* 0x0000000300037211 */ /* 0x000fe200078ff8ff */
[----:B------:R-:W-:Y:S01]  /*5e00*/  BAR.SYNC.DEFER_BLOCKING 0x0 ;  /* 0x0000000000007b1d */ /* 0x000fe20000010000 */
[----:B------:R-:W-:Y:S02]  /*5e10*/  SHF.R.U32.HI R5, RZ, 0x2, R0 ;  /* 0x00000002ff057819 */ /* 0x000fe40000011600 */
[----:B------:R-:W-:Y:S02]  /*5e20*/  LOP3.LUT R0, R3, 0x8, RZ, 0x3c, !PT ;  /* 0x0000000803007812 */ /* 0x000fe400078e3cff */
[----:B------:R-:W-:-:S02]  /*5e30*/  SHF.R.S32.HI R2, RZ, 0x2, R4 ;  /* 0x00000002ff027819 */ /* 0x000fc40000011404 */
[----:B------:R-:W-:Y:S02]  /*5e40*/  SHF.R.S32.HI R4, RZ, 0x3, R4 ;  /* 0x00000003ff047819 */ /* 0x000fe40000011404 */
[----:B------:R-:W-:Y:S02]  /*5e50*/  SGXT R2, R2, 0x1 ;  /* 0x000000010202781a */ /* 0x000fe40000000200 */
[----:B------:R-:W-:Y:S02]  /*5e60*/  SGXT R4, R4, 0x1 ;  /* 0x000000010404781a */ /* 0x000fe40000000200 */
[----:B------:R-:W-:Y:S02]  /*5e70*/  LOP3.LUT R2, R5, 0x4040, R2, 0x78, !PT ;  /* 0x0000404005027812 */ /* 0x000fe400078e7802 */
[----:B------:R-:W-:Y:S02]  /*5e80*/  LOP3.LUT R23, R23, 0x8008, R4, 0xf8, !PT ;  /* 0x0000800817177812 */ /* 0x000fe400078ef804 */
[----:B------:R-:W-:-:S02]  /*5e90*/  SGXT.U32 R30, R30, 0x2 ;  /* 0x000000021e1e781a */ /* 0x000fc40000000000 */
[----:B------:R-:W-:-:S04]  /*5ea0*/  LOP3.LUT R40, R23, R2, RZ, 0xfc, !PT ;  /* 0x0000000217287212 */ /* 0x000fc800078efcff */
[----:B------:R-:W-:Y:S01]  /*5eb0*/  LOP3.LUT R42, R40, 0x8, RZ, 0x3c, !PT ;  /* 0x00000008282a7812 */ /* 0x000fe200078e3cff */
[----:B------:R-:W-:Y:S04]  /*5ec0*/  STS.64 [R3+UR4], R52 ;  /* 0x0000003403007988 */ /* 0x000fe80008000a04 */
[----:B------:R-:W-:Y:S04]  /*5ed0*/  STS.64 [R3+UR4+0x400], R14 ;  /* 0x0004000e03007988 */ /* 0x000fe80008000a04 */
[----:B------:R-:W-:Y:S04]  /*5ee0*/  STS.64 [R3+UR4+0x100], R56 ;  /* 0x0001003803007988 */ /* 0x000fe80008000a04 */
[----:B------:R-:W-:Y:S04]  /*5ef0*/  STS.64 [R3+UR4+0x500], R16 ;  /* 0x0005001003007988 */ /* 0x000fe80008000a04 */
[----:B------:R-:W-:Y:S04]  /*5f00*/  STS.64 [R3+UR4+0x200], R108 ;  /* 0x0002006c03007988 */ /* 0x000fe80008000a04 */
[----:B------:R-:W-:Y:S04]  /*5f10*/  STS.64 [R3+UR4+0x600], R18 ;  /* 0x0006001203007988 */ /* 0x000fe80008000a04 */
[----:B------:R-:W-:Y:S04]  /*5f20*/  STS.64 [R3+UR4+0x300], R76 ;  /* 0x0003004c03007988 */ /* 0x000fe80008000a04 */
[----:B------:R-:W-:Y:S04]  /*5f30*/  STS.64 [R3+UR4+0x700], R20 ;  /* 0x0007001403007988 */ /* 0x000fe80008000a04 */
[----:B------:R-:W-:Y:S04]  /*5f40*/  STS.64 [R0+UR4+0x8000], R54 ;  /* 0x0080003600007988 */ /* 0x000fe80008000a04 */
[----:B------:R0:W-:Y:S04]  /*5f50*/  STS.64 [R0+UR4+0x8400], R12 ;  /* 0x0084000c00007988 */ /* 0x0001e80008000a04 */
[----:B------:R-:W-:Y:S04]  /*5f60*/  STS.64 [R0+UR4+0x8100], R58 ;  /* 0x0081003a00007988 */ /* 0x000fe80008000a04 */
[----:B------:R-:W-:Y:S04]  /*5f70*/  STS.64 [R0+UR4+0x8500], R10 ;  /* 0x0085000a00007988 */ /* 0x000fe80008000a04 */
[----:B------:R-:W-:Y:S04]  /*5f80*/  STS.64 [R0+UR4+0x8200], R110 ;  /* 0x0082006e00007988 */ /* 0x000fe80008000a04 */
[----:B------:R-:W-:Y:S04]  /*5f90*/  STS.64 [R0+UR4+0x8600], R8 ;  /* 0x0086000800007988 */ /* 0x000fe80008000a04 */
[----:B------:R-:W-:Y:S04]  /*5fa0*/  STS.64 [R0+UR4+0x8300], R78 ;  /* 0x0083004e00007988 */ /* 0x000fe80008000a04 */
[----:B------:R-:W-:Y:S01]  /*5fb0*/  STS.64 [R0+UR4+0x8700], R6 ;  /* 0x0087000600007988 */ /* 0x000fe20008000a04 */
[----:B------:R-:W-:Y:S06]  /*5fc0*/  BAR.SYNC.DEFER_BLOCKING 0x0 ;  /* 0x0000000000007b1d */ /* 0x000fec0000010000 */
[----:B------:R-:W1:Y:S04]  /*5fd0*/  LDS.64 R2, [R40+UR4] ;  /* 0x0000000428027984 */ /* 0x000e680008000a00 */
[----:B------:R-:W-:Y:S04]  /*5fe0*/  LDS.64 R6, [R40+UR4+0x800] ;  /* 0x0008000428067984 */ /* 0x000fe80008000a00 */
[----:B------:R-:W-:Y:S04]  /*5ff0*/  LDS.64 R8, [R42+UR4+0x800] ;  /* 0x000800042a087984 */ /* 0x000fe80008000a00 */
[----:B------:R-:W-:Y:S01]  /*6000*/  LDS.64 R10, [R40+UR4+0x1000] ;  /* 0x00100004280a7984 */ /* 0x000fe20008000a00 */
[C---:B--2---:R-:W-:Y:S01]  /*6010*/  IMAD R47, R24.reuse, UR5, RZ ;  /* 0x00000005182f7c24 */ /* 0x044fe2000f8e02ff */
[----:B----4-:R-:W-:-:S04]  /*6020*/  ISETP.GE.AND P0, PT, R24, UR10, PT ;  /* 0x0000000a18007c0c */ /* 0x010fc8000bf06270 */
[C---:B------:R-:W-:Y:S02]  /*6030*/  LEA R46, P2, R47.reuse, UR6, 0x1 ;  /* 0x000000062f2e7c11 */ /* 0x040fe4000f8408ff */
[C---:B-----5:R-:W-:Y:S02]  /*6040*/  LOP3.LUT R5, R28.reuse, R30, RZ, 0xfc, !PT ;  /* 0x0000001e1c057212 */ /* 0x060fe400078efcff */
[----:B------:R-:W-:Y:S02]  /*6050*/  LEA.HI.X.SX32 R47, R47, UR7, 0x1, P2 ;  /* 0x000000072f2f7c11 */ /* 0x000fe400090f0eff */
[C---:B------:R-:W-:Y:S01]  /*6060*/  ISETP.LT.AND P1, PT, R5.reuse, UR11, !P0 ;  /* 0x0000000b05007c0c */ /* 0x040fe2000c721270 */
[----:B------:R-:W-:Y:S01]  /*6070*/  IMAD R61, R5, R44, RZ ;  /* 0x0000002c053d7224 */ /* 0x000fe200078e02ff */
[C-C-:B0-----:R-:W-:Y:S02]  /*6080*/  LOP3.LUT R13, R28.reuse, 0xc, R30.reuse, 0xfe, !PT ;  /* 0x0000000c1c0d7812 */ /* 0x141fe400078efe1e */
[----:B------:R-:W-:-:S02]  /*6090*/  LOP3.LUT R19, R28, 0x4, R30, 0xfe, !PT ;  /* 0x000000041c137812 */ /* 0x000fc400078efe1e */
[----:B------:R-:W-:Y:S01]  /*60a0*/  LEA R4, P2, R61, R46, 0x1 ;  /* 0x0000002e3d047211 */ /* 0x000fe200078408ff */
[-C--:B------:R-:W-:Y:S01]  /*60b0*/  IMAD R20, R13, R44.reuse, RZ ;  /* 0x0000002c0d147224 */ /* 0x080fe200078e02ff */
[--C-:B------:R-:W-:Y:S02]  /*60c0*/  LOP3.LUT R17, R28, 0x8, R30.reuse, 0xfe, !PT ;  /* 0x000000081c117812 */ /* 0x100fe400078efe1e */
[----:B------:R-:W-:Y:S01]  /*60d0*/  LEA.HI.X.SX32 R5, R61, R47, 0x1, P2 ;  /* 0x0000002f3d057211 */ /* 0x000fe200010f0eff */
[----:B------:R-:W-:Y:S01]  /*60e0*/  IMAD R61, R44, 0x40, R61 ;  /* 0x000000402c3d7824 */ /* 0x000fe200078e023d */
[----:B------:R-:W-:Y:S01]  /*60f0*/  ISETP.LT.AND P2, PT, R13, UR11, !P0 ;  /* 0x0000000b0d007c0c */ /* 0x000fe2000c741270 */
[-C--:B------:R-:W-:Y:S01]  /*6100*/  IMAD R18, R17, R44.reuse, RZ ;  /* 0x0000002c11127224 */ /* 0x080fe200078e02ff */
[----:B------:R-:W-:Y:S01]  /*6110*/  LDS.64 R12, [R42+UR4+0x1000] ;  /* 0x001000042a0c7984 */ /* 0x000fe20008000a00 */
[C---:B------:R-:W-:Y:S01]  /*6120*/  ISETP.LT.AND P4, PT, R19.reuse, UR11, !P0 ;  /* 0x0000000b13007c0c */ /* 0x040fe2000c781270 */
[----:B------:R-:W-:Y:S01]  /*6130*/  IMAD R19, R19, R44, RZ ;  /* 0x0000002c13137224 */ /* 0x000fe200078e02ff */
[----:B------:R-:W-:Y:S01]  /*6140*/  LOP3.LUT R15, R28, 0x10, R30, 0xfe, !PT ;  /* 0x000000101c0f7812 */ /* 0x000fe200078efe1e */
[----:B-1----:R-:W-:Y:S01]  /*6150*/  @P1 STG.E.U16 desc[UR8][R4.64], R2 ;  /* 0x0000000204001986 */ /* 0x002fe2000c101508 */
[----:B------:R-:W-:-:S02]  /*6160*/  ISETP.LT.AND P3, PT, R17, UR11, !P0 ;  /* 0x0000000b11007c0c */ /* 0x000fc4000c761270 */
[-C--:B------:R-:W-:Y:S01]  /*6170*/  LEA R22, P6, R19, R46.reuse, 0x1 ;  /* 0x0000002e13167211 */ /* 0x080fe200078c08ff */
[----:B------:R-:W0:Y:S01]  /*6180*/  LDS.64 R4, [R42+UR4] ;  /* 0x000000042a047984 */ /* 0x000e220008000a00 */
[C---:B------:R-:W-:Y:S01]  /*6190*/  LEA R24, P5, R18.reuse, R46, 0x1 ;  /* 0x0000002e12187211 */ /* 0x040fe200078a08ff */
[C---:B------:R-:W-:Y:S01]  /*61a0*/  IMAD R29, R15.reuse, R44, RZ ;  /* 0x0000002c0f1d7224 */ /* 0x040fe200078e02ff */
[----:B------:R-:W-:Y:S01]  /*61b0*/  ISETP.LT.AND P1, PT, R15, UR11, !P0 ;  /* 0x0000000b0f007c0c */ /* 0x000fe2000c721270 */
[----:B------:R-:W-:Y:S01]  /*61c0*/  LDS.64 R16, [R42+UR4+0x1800] ;  /* 0x001800042a107984 */ /* 0x000fe20008000a00 */
[-C--:B------:R-:W-:Y:S02]  /*61d0*/  LEA.HI.X.SX32 R23, R19, R47.reuse, 0x1, P6 ;  /* 0x0000002f13177211 */ /* 0x080fe400030f0eff */
[----:B------:R-:W-:Y:S01]  /*61e0*/  LEA.HI.X.SX32 R25, R18, R47, 0x1, P5 ;  /* 0x0000002f12197211 */ /* 0x000fe200028f0eff */
[----:B------:R-:W1:Y:S01]  /*61f0*/  LDS.64 R14, [R40+UR4+0x1800] ;  /* 0x00180004280e7984 */ /* 0x000e620008000a00 */
[----:B------:R-:W-:-:S02]  /*6200*/  LEA R26, P6, R20, R46, 0x1 ;  /* 0x0000002e141a7211 */ /* 0x000fc400078c08ff */
[--C-:B------:R-:W-:Y:S01]  /*6210*/  LOP3.LUT R21, R28, 0x18, R30.reuse, 0xfe, !PT ;  /* 0x000000181c157812 */ /* 0x100fe200078efe1e */
[----:B------:R-:W2:Y:S01]  /*6220*/  LDS.64 R18, [R40+UR4+0x2000] ;  /* 0x0020000428127984 */ /* 0x000ea20008000a00 */
[----:B------:R-:W-:Y:S02]  /*6230*/  LEA.HI.X.SX32 R27, R20, R47, 0x1, P6 ;  /* 0x0000002f141b7211 */ /* 0x000fe400030f0eff */
[C-C-:B------:R-:W-:Y:S01]  /*6240*/  LOP3.LUT R35, R28.reuse, 0x14, R30.reuse, 0xfe, !PT ;  /* 0x000000141c237812 */ /* 0x140fe200078efe1e */
[----:B------:R-:W-:Y:S01]  /*6250*/  IMAD R36, R21, R44, RZ ;  /* 0x0000002c15247224 */ /* 0x000fe200078e02ff */
[C-C-:B------:R-:W-:Y:S02]  /*6260*/  LOP3.LUT R33, R28.reuse, 0x1c, R30.reuse, 0xfe, !PT ;  /* 0x0000001c1c217812 */ /* 0x140fe400078efe1e */
[C-C-:B------:R-:W-:Y:S02]  /*6270*/  LOP3.LUT R31, R28.reuse, 0x20, R30.reuse, 0xfe, !PT ;  /* 0x000000201c1f7812 */ /* 0x140fe400078efe1e */
[----:B------:R-:W-:-:S02]  /*6280*/  LOP3.LUT R91, R28, 0x24, R30, 0xfe, !PT ;  /* 0x000000241c5b7812 */ /* 0x000fc400078efe1e */
[C-C-:B------:R-:W-:Y:S02]  /*6290*/  LOP3.LUT R89, R28.reuse, 0x28, R30.reuse, 0xfe, !PT ;  /* 0x000000281c597812 */ /* 0x140fe400078efe1e */
[C-C-:B------:R-:W-:Y:S02]  /*62a0*/  LOP3.LUT R39, R28.reuse, 0x2c, R30.reuse, 0xfe, !PT ;  /* 0x0000002c1c277812 */ /* 0x140fe400078efe1e */
[C-C-:B------:R-:W-:Y:S02]  /*62b0*/  LOP3.LUT R41, R28.reuse, 0x30, R30.reuse, 0xfe, !PT ;  /* 0x000000301c297812 */ /* 0x140fe400078efe1e */
[C-C-:B------:R-:W-:Y:S01]  /*62c0*/  LOP3.LUT R65, R28.reuse, 0x34, R30.reuse, 0xfe, !PT ;  /* 0x000000341c417812 */ /* 0x140fe200078efe1e */
[----:B------:R-:W-:Y:S01]  /*62d0*/  IMAD R99, R39, R44, RZ ;  /* 0x0000002c27637224 */ /* 0x000fe200078e02ff */
[C-C-:B------:R-:W-:Y:S02]  /*62e0*/  LOP3.LUT R43, R28.reuse, 0x38, R30.reuse, 0xfe, !PT ;  /* 0x000000381c2b7812 */ /* 0x140fe400078efe1e */
[----:B------:R-:W-:-:S02]  /*62f0*/  LOP3.LUT R63, R28, 0x3c, R30, 0xfe, !PT ;  /* 0x0000003c1c3f7812 */ /* 0x000fc400078efe1e */
[C-C-:B------:R-:W-:Y:S02]  /*6300*/  LOP3.LUT R98, R28.reuse, 0x40, R30.reuse, 0xfe, !PT ;  /* 0x000000401c627812 */ /* 0x140fe400078efe1e */
[C-C-:B------:R-:W-:Y:S02]  /*6310*/  LOP3.LUT R95, R28.reuse, 0x44, R30.reuse, 0xfe, !PT ;  /* 0x000000441c5f7812 */ /* 0x140fe400078efe1e */
[C-C-:B------:R-:W-:Y:S01]  /*6320*/  LOP3.LUT R96, R28.reuse, 0x48, R30.reuse, 0xfe, !PT ;  /* 0x000000481c607812 */ /* 0x140fe200078efe1e */
[----:B0-----:R-:W-:Y:S01]  /*6330*/  @P4 STG.E.U16 desc[UR8][R22.64], R4 ;  /* 0x0000000416004986 */ /* 0x001fe2000c101508 */
[----:B------:R-:W-:Y:S02]  /*6340*/  ISETP.LT.AND P4, PT, R21, UR11, !P0 ;  /* 0x0000000b15007c0c */ /* 0x000fe4000c781270 */
[C-C-:B------:R-:W-:Y:S01]  /*6350*/  LOP3.LUT R97, R28.reuse, 0x4c, R30.reuse, 0xfe, !PT ;  /* 0x0000004c1c617812 */ /* 0x140fe200078efe1e */
[----:B------:R-:W-:Y:S01]  /*6360*/  @P3 STG.E.U16 desc[UR8][R24.64], R6 ;  /* 0x0000000618003986 */ /* 0x000fe2000c101508 */
[----:B------:R-:W-:-:S02]  /*6370*/  LOP3.LUT R94, R28, 0x50, R30, 0xfe, !PT ;  /* 0x000000501c5e7812 */ /* 0x000fc400078efe1e */
[C-C-:B------:R-:W-:Y:S01]  /*6380*/  LOP3.LUT R93, R28.reuse, 0x54, R30.reuse, 0xfe, !PT ;  /* 0x000000541c5d7812 */ /* 0x140fe200078efe1e */
[----:B------:R0:W-:Y:S01]  /*6390*/  @P2 STG.E.U16 desc[UR8][R26.64], R8 ;  /* 0x000000081a002986 */ /* 0x0001e2000c101508 */
[C---:B------:R-:W-:Y:S01]  /*63a0*/  ISETP.LT.AND P2, PT, R35.reuse, UR11, !P0 ;  /* 0x0000000b23007c0c */ /* 0x040fe2000c741270 */
[----:B------:R-:W-:Y:S01]  /*63b0*/  IMAD R35, R35, R44, RZ ;  /* 0x0000002c23237224 */ /* 0x000fe200078e02ff */
[C-C-:B------:R-:W-:Y:S01]  /*63c0*/  LOP3.LUT R92, R28.reuse, 0x58, R30.reuse, 0xfe, !PT ;  /* 0x000000581c5c7812 */ /* 0x140fe200078efe1e */
[----:B------:R-:W3:Y:S01]  /*63d0*/  LDS.64 R20, [R42+UR4+0x2000] ;  /* 0x002000042a147984 */ /* 0x000ee20008000a00 */
[C-C-:B------:R-:W-:Y:S02]  /*63e0*/  LOP3.LUT R90, R28.reuse, 0x5c, R30.reuse, 0xfe, !PT ;  /* 0x0000005c1c5a7812 */ /* 0x140fe400078efe1e */
[C-C-:B------:R-:W-:Y:S01]  /*63f0*/  LOP3.LUT R88, R28.reuse, 0x60, R30.reuse, 0xfe, !PT ;  /* 0x000000601c587812 */ /* 0x140fe200078efe1e */
[----:B------:R-:W4:Y:S01]  /*6400*/  LDS.64 R22, [R40+UR4+0x2800] ;  /* 0x0028000428167984 */ /* 0x000f220008000a00 */
[----:B------:R-:W-:-:S02]  /*6410*/  LOP3.LUT R84, R28, 0x64, R30, 0xfe, !PT ;  /* 0x000000641c547812 */ /* 0x000fc400078efe1e */
[C-C-:B------:R-:W-:Y:S01]  /*6420*/  LOP3.LUT R87, R28.reuse, 0x68, R30.reuse, 0xfe, !PT ;  /* 0x000000681c577812 */ /* 0x140fe200078efe1e */
[----:B0-----:R-:W-:Y:S01]  /*6430*/  IMAD R26, R31, R44, RZ ;  /* 0x0000002c1f1a7224 */ /* 0x001fe200078e02ff */
[C-C-:B------:R-:W-:Y:S01]  /*6440*/  LOP3.LUT R86, R28.reuse, 0x6c, R30.reuse, 0xfe, !PT ;  /* 0x0000006c1c567812 */ /* 0x140fe200078efe1e */
[----:B------:R-:W0:Y:S01]  /*6450*/  LDS.64 R24, [R42+UR4+0x2800] ;  /* 0x002800042a187984 */ /* 0x000e220008000a00 */
[C-C-:B------:R-:W-:Y:S02]  /*6460*/  LOP3.LUT R81, R28.reuse, 0x70, R30.reuse, 0xfe, !PT ;  /* 0x000000701c517812 */ /* 0x140fe400078efe1e */
[C-C-:B------:R-:W-:Y:S02]  /*6470*/  LOP3.LUT R85, R28.reuse, 0x74, R30.reuse, 0xfe, !PT ;  /* 0x000000741c557812 */ /* 0x140fe400078efe1e */
[C-C-:B------:R-:W-:Y:S02]  /*6480*/  LOP3.LUT R83, R28.reuse, 0x78, R30.reuse, 0xfe, !PT ;  /* 0x000000781c537812 */ /* 0x140fe400078efe1e */
[----:B------:R-:W-:-:S02]  /*6490*/  LOP3.LUT R79, R28, 0x7c, R30, 0xfe, !PT ;  /* 0x0000007c1c4f7812 */ /* 0x000fc400078efe1e */
[C-C-:B------:R-:W-:Y:S02]  /*64a0*/  LOP3.LUT R82, R28.reuse, 0x80, R30.reuse, 0xfe, !PT ;  /* 0x000000801c527812 */ /* 0x140fe400078efe1e */
[C-C-:B------:R-:W-:Y:S02]  /*64b0*/  LOP3.LUT R80, R28.reuse, 0x84, R30.reuse, 0xfe, !PT ;  /* 0x000000841c507812 */ /* 0x140fe400078efe1e */
        /* <DEDUP_REMOVED lines=29> */
[----:B------:R-:W-:Y:S02]  /*6690*/  LOP3.LUT R60, R28, 0xfc, R30, 0xfe, !PT ;  /* 0x000000fc1c3c7812 */ /* 0x000fe400078efe1e */
[-C--:B------:R-:W-:Y:S02]  /*66a0*/  LEA R28, P5, R29, R46.reuse, 0x1 ;  /* 0x0000002e1d1c7211 */ /* 0x080fe400078a08ff */
[----:B------:R-:W-:Y:S02]  /*66b0*/  LEA R34, P6, R35, R46, 0x1 ;  /* 0x0000002e23227211 */ /* 0x000fe400078c08ff */
[-C--:B------:R-:W-:Y:S02]  /*66c0*/  LEA.HI.X.SX32 R29, R29, R47.reuse, 0x1, P5 ;  /* 0x0000002f1d1d7211 */ /* 0x080fe400028f0eff */
[----:B------:R-:W-:-:S02]  /*66d0*/  LEA.HI.X.SX32 R35, R35, R47, 0x1, P6 ;  /* 0x0000002f23237211 */ /* 0x000fc400030f0eff */
[C---:B------:R-:W-:Y:S01]  /*66e0*/  LEA R30, P5, R36.reuse, R46, 0x1 ;  /* 0x0000002e241e7211 */ /* 0x040fe200078a08ff */
[----:B------:R-:W-:Y:S01]  /*66f0*/  @P1 STG.E.U16 desc[UR8][R28.64], R10 ;  /* 0x0000000a1c001986 */ /* 0x000fe2000c101508 */
[C---:B------:R-:W-:Y:S01]  /*6700*/  ISETP.LT.AND P3, PT, R33.reuse, UR11, !P0 ;  /* 0x0000000b21007c0c */ /* 0x040fe2000c761270 */
[----:B------:R-:W-:Y:S01]  /*6710*/  IMAD R33, R33, R44, RZ ;  /* 0x0000002c21217224 */ /* 0x000fe200078e02ff */
[----:B------:R-:W-:Y:S01]  /*6720*/  ISETP.LT.AND P1, PT, R31, UR11, !P0 ;  /* 0x0000000b1f007c0c */ /* 0x000fe2000c721270 */
[----:B------:R5:W-:Y:S01]  /*6730*/  @P2 STG.E.U16 desc[UR8][R34.64], R12 ;  /* 0x0000000c22002986 */ /* 0x000be2000c101508 */
[----:B------:R-:W-:Y:S02]  /*6740*/  LEA.HI.X.SX32 R31, R36, R47, 0x1, P5 ;  /* 0x0000002f241f7211 */ /* 0x000fe400028f0eff */
[-C--:B------:R-:W-:Y:S01]  /*6750*/  LEA R36, P2, R26, R46.reuse, 0x1 ;  /* 0x0000002e1a247211 */ /* 0x080fe200078408ff */
[----:B------:R-:W-:Y:S01]  /*6760*/  LDS.64 R28, [R42+UR4+0x3000] ;  /* 0x003000042a1c7984 */ /* 0x000fe20008000a00 */
[----:B------:R-:W-:-:S02]  /*6770*/  LEA R32, P6, R33, R46, 0x1 ;  /* 0x0000002e21207211 */ /* 0x000fc400078c08ff */
[-C--:B------:R-:W-:Y:S01]  /*6780*/  LEA.HI.X.SX32 R37, R26, R47.reuse, 0x1, P2 ;  /* 0x0000002f1a257211 */ /* 0x080fe200010f0eff */
[----:B-1----:R-:W-:Y:S01]  /*6790*/  @P4 STG.E.U16 desc[UR8][R30.64], R14 ;  /* 0x0000000e1e004986 */ /* 0x002fe2000c101508 */
[----:B------:R-:W-:Y:S02]  /*67a0*/  LEA.HI.X.SX32 R33, R33, R47, 0x1, P6 ;  /* 0x0000002f21217211 */ /* 0x000fe400030f0eff */
[C---:B------:R-:W-:Y:S01]  /*67b0*/  ISETP.LT.AND P2, PT, R91.reuse, UR11, !P0 ;  /* 0x0000000b5b007c0c */ /* 0x040fe2000c741270 */
[----:B------:R-:W1:Y:S01]  /*67c0*/  LDS.64 R26, [R40+UR4+0x3000] ;  /* 0x00300004281a7984 */ /* 0x000e620008000a00 */
[-C--:B------:R-:W-:Y:S01]  /*67d0*/  IMAD R91, R91, R44.reuse, RZ ;  /* 0x0000002c5b5b7224 */ /* 0x080fe200078e02ff */
[----:B------:R-:W-:Y:S02]  /*67e0*/  ISETP.LT.AND P4, PT, R39, UR11, !P0 ;  /* 0x0000000b27007c0c */ /* 0x000fe4000c781270 */
[----:B------:R-:W-:Y:S01]  /*67f0*/  @P3 STG.E.U16 desc[UR8][R32.64], R16 ;  /* 0x0000001020003986 */ /* 0x000fe2000c101508 */
[C---:B------:R-:W-:Y:S01]  /*6800*/  ISETP.LT.AND P3, PT, R89.reuse, UR11, !P0 ;  /* 0x0000000b59007c0c */ /* 0x040fe2000c761270 */
[----:B------:R-:W-:Y:S01]  /*6810*/  IMAD R89, R89, R44, RZ ;  /* 0x0000002c59597224 */ /* 0x000fe200078e02ff */
[----:B------:R-:W-:Y:S01]  /*6820*/  PRMT R2, R2, 0x7632, R2 ;  /* 0x0000763202027816 */ /* 0x000fe20000000002 */
[----:B--2---:R2:W-:Y:S01]  /*6830*/  @P1 STG.E.U16 desc[UR8][R36.64], R18 ;  /* 0x0000001224001986 */ /* 0x0045e2000c101508 */
[----:B-----5:R-:W-:-:S02]  /*6840*/  LEA R34, P1, R91, R46, 0x1 ;  /* 0x0000002e5b227211 */ /* 0x020fc400078208ff */
[----:B------:R-:W-:Y:S01]  /*6850*/  LEA R38, P6, R89, R46, 0x1 ;  /* 0x0000002e59267211 */ /* 0x000fe200078c08ff */
[----:B------:R5:W1:Y:S01]  /*6860*/  LDS.64 R30, [R40+UR4+0x3800] ;  /* 0x00380004281e7984 */ /* 0x000a620008000a00 */
[-C--:B------:R-:W-:Y:S02]  /*6870*/  LEA.HI.X.SX32 R35, R91, R47.reuse, 0x1, P1 ;  /* 0x0000002f5b237211 */ /* 0x080fe400008f0eff */
[----:B------:R-:W-:Y:S01]  /*6880*/  LEA.HI.X.SX32 R39, R89, R47, 0x1, P6 ;  /* 0x0000002f59277211 */ /* 0x000fe200030f0eff */
[----:B------:R-:W1:Y:S01]  /*6890*/  LDS.64 R32, [R42+UR4+0x3800] ;  /* 0x003800042a207984 */ /* 0x000e620008000a00 */
[----:B------:R-:W-:Y:S02]  /*68a0*/  ISETP.LT.AND P1, PT, R98, UR11, !P0 ;  /* 0x0000000b62007c0c */ /* 0x000fe4000c721270 */
[----:B------:R-:W-:Y:S01]  /*68b0*/  PRMT R6, R6, 0x7632, R6 ;  /* 0x0000763206067816 */ /* 0x000fe20000000006 */
[----:B---3--:R3:W-:Y:S01]  /*68c0*/  @P2 STG.E.U16 desc[UR8][R34.64], R20 ;  /* 0x0000001422002986 */ /* 0x0087e2000c101508 */
[C---:B------:R-:W-:Y:S01]  /*68d0*/  ISETP.LT.AND P2, PT, R41.reuse, UR11, !P0 ;  /* 0x0000000b29007c0c */ /* 0x040fe2000c741270 */
[----:B------:R-:W-:Y:S01]  /*68e0*/  IMAD R41, R41, R44, RZ ;  /* 0x0000002c29297224 */ /* 0x000fe200078e02ff */
[----:B--2---:R-:W-:Y:S01]  /*68f0*/  LEA R36, P5, R99, R46, 0x1 ;  /* 0x0000002e63247211 */ /* 0x004fe200078a08ff */
[----:B----4-:R-:W-:Y:S01]  /*6900*/  @P3 STG.E.U16 desc[UR8][R38.64], R22 ;  /* 0x0000001626003986 */ /* 0x010fe2000c101508 */
[----:B------:R-:W-:-:S02]  /*6910*/  PRMT R18, R8, 0x7632, R18 ;  /* 0x0000763208127816 */ /* 0x000fc40000000012 */
[-C--:B------:R-:W-:Y:S02]  /*6920*/  LEA.HI.X.SX32 R37, R99, R47.reuse, 0x1, P5 ;  /* 0x0000002f63257211 */ /* 0x080fe400028f0eff */
[C---:B------:R-:W-:Y:S01]  /*6930*/  ISETP.LT.AND P5, PT, R65.reuse, UR11, !P0 ;  /* 0x0000000b41007c0c */ /* 0x040fe2000c7a1270 */
[----:B------:R-:W-:Y:S01]  /*6940*/  IMAD R65, R65, R44, RZ ;  /* 0x0000002c41417224 */ /* 0x000fe200078e02ff */
[----:B-----5:R-:W-:Y:S01]  /*6950*/  LEA R40, P3, R41, R46, 0x1 ;  /* 0x0000002e29287211 */ /* 0x020fe200078608ff */
[----:B0-----:R0:W-:Y:S01]  /*6960*/  @P4 STG.E.U16 desc[UR8][R36.64], R24 ;  /* 0x0000001824004986 */ /* 0x0011e2000c101508 */
[C---:B------:R-:W-:Y:S01]  /*6970*/  ISETP.LT.AND P4, PT, R43.reuse, UR11, !P0 ;  /* 0x0000000b2b007c0c */ /* 0x040fe2000c781270 */
[-C--:B---3--:R-:W-:Y:S01]  /*6980*/  IMAD R35, R43, R44.reuse, RZ ;  /* 0x0000002c2b237224 */ /* 0x088fe200078e02ff */
[----:B------:R-:W-:Y:S02]  /*6990*/  LEA.HI.X.SX32 R41, R41, R47, 0x1, P3 ;  /* 0x0000002f29297211 */ /* 0x000fe400018f0eff */
[C---:B------:R-:W-:Y:S01]  /*69a0*/  ISETP.LT.AND P3, PT, R63.reuse, UR11, !P0 ;  /* 0x0000000b3f007c0c */ /* 0x040fe2000c761270 */
[----:B------:R-:W-:Y:S01]  /*69b0*/  IMAD R63, R63, R44, RZ ;  /* 0x0000002c3f3f7224 */ /* 0x000fe200078e02ff */
[-C--:B------:R-:W-:Y:S01]  /*69c0*/  LEA R42, P6, R65, R46.reuse, 0x1 ;  /* 0x0000002e412a7211 */ /* 0x080fe200078c08ff */
[----:B-1----:R1:W-:Y:S01]  /*69d0*/  @P2 STG.E.U16 desc[UR8][R40.64], R26 ;  /* 0x0000001a28002986 */ /* 0x0023e2000c101508 */
[----:B------:R-:W-:-:S02]  /*69e0*/  LEA R34, P2, R35, R46, 0x1 ;  /* 0x0000002e23227211 */ /* 0x000fc400078408ff */
[-C--:B------:R-:W-:Y:S02]  /*69f0*/  LEA.HI.X.SX32 R43, R65, R47.reuse, 0x1, P6 ;  /* 0x0000002f412b7211 */ /* 0x080fe400030f0eff */
[-C--:B0-----:R-:W-:Y:S02]  /*6a00*/  LEA R36, P6, R63, R46.reuse, 0x1 ;  /* 0x0000002e3f247211 */ /* 0x081fe400078c08ff */
[-C--:B------:R-:W-:Y:S01]  /*6a10*/  LEA.HI.X.SX32 R35, R35, R47.reuse, 0x1, P2 ;  /* 0x0000002f23237211 */ /* 0x080fe200010f0eff */
[----:B------:R0:W-:Y:S01]  /*6a20*/  @P5 STG.E.U16 desc[UR8][R42.64], R28 ;  /* 0x0000001c2a005986 */ /* 0x0001e2000c101508 */
[-C--:B------:R-:W-:Y:S02]  /*6a30*/  LEA.HI.X.SX32 R37, R63, R47.reuse, 0x1, P6 ;  /* 0x0000002f3f257211 */ /* 0x080fe400030f0eff */
[----:B------:R-:W-:Y:S01]  /*6a40*/  LEA R38, P6, R61, R46, 0x1 ;  /* 0x0000002e3d267211 */ /* 0x000fe200078c08ff */
[----:B-1----:R-:W-:Y:S01]  /*6a50*/  IMAD R41, R44, 0x4, R61 ;  /* 0x000000042c297824 */ /* 0x002fe200078e023d */
[----:B------:R-:W-:Y:S01]  /*6a60*/  ISETP.LT.AND P2, PT, R95, UR11, !P0 ;  /* 0x0000000b5f007c0c */ /* 0x000fe2000c741270 */
[----:B------:R1:W-:Y:S01]  /*6a70*/  @P4 STG.E.U16 desc[UR8][R34.64], R30 ;  /* 0x0000001e22004986 */ /* 0x0003e2000c101508 */
[----:B------:R-:W-:-:S02]  /*6a80*/  LEA.HI.X.SX32 R39, R61, R47, 0x1, P6 ;  /* 0x0000002f3d277211 */ /* 0x000fc400030f0eff */
[CC--:B------:R-:W-:Y:S01]  /*6a90*/  LEA R40, P6, R41.reuse, R46.reuse, 0x1 ;  /* 0x0000002e29287211 */ /* 0x0c0fe200078c08ff */
[----:B------:R2:W-:Y:S01]  /*6aa0*/  @P3 STG.E.U16 desc[UR8][R36.64], R32 ;  /* 0x0000002024003986 */ /* 0x0005e2000c101508 */
[----:B------:R-:W-:Y:S01]  /*6ab0*/  ISETP.LT.AND P5, PT, R96, UR11, !P0 ;  /* 0x0000000b60007c0c */ /* 0x000fe2000c7a1270 */
[----:B0-----:R-:W-:Y:S01]  /*6ac0*/  IMAD R43, R44, 0x4, R41 ;  /* 0x000000042c2b7824 */ /* 0x001fe200078e0229 */
[-C--:B------:R-:W-:Y:S01]  /*6ad0*/  LEA.HI.X.SX32 R41, R41, R47.reuse, 0x1, P6 ;  /* 0x0000002f29297211 */ /* 0x080fe200030f0eff */
[----:B------:R-:W-:Y:S01]  /*6ae0*/  @P1 STG.E.U16 desc[UR8][R38.64], R2 ;  /* 0x0000000226001986 */ /* 0x000fe2000c101508 */
[----:B------:R-:W-:Y:S02]  /*6af0*/  PRMT R20, R4, 0x7632, R20 ;  /* 0x0000763204147816 */ /* 0x000fe40000000014 */
[----:B------:R-:W-:Y:S02]  /*6b00*/  ISETP.LT.AND P4, PT, R97, UR11, !P0 ;  /* 0x0000000b61007c0c */ /* 0x000fe4000c781270 */
[C---:B-1----:R-:W-:Y:S01]  /*6b10*/  LEA R34, P6, R43.reuse, R46, 0x1 ;  /* 0x0000002e2b227211 */ /* 0x042fe200078c08ff */
[----:B------:R0:W-:Y:S01]  /*6b20*/  @P2 STG.E.U16 desc[UR8][R40.64], R20 ;  /* 0x0000001428002986 */ /* 0x0001e2000c101508 */
[----:B------:R-:W-:Y:S01]  /*6b30*/  ISETP.LT.AND P3, PT, R94, UR11, !P0 ;  /* 0x0000000b5e007c0c */ /* 0x000fe2000c761270 */
[----:B--2---:R-:W-:Y:S01]  /*6b40*/  IMAD R37, R44, 0x4, R43 ;  /* 0x000000042c257824 */ /* 0x004fe200078e022b */
[----:B------:R-:W-:-:S02]  /*6b50*/  LEA.HI.X.SX32 R35, R43, R47, 0x1, P6 ;  /* 0x0000002f2b237211 */ /* 0x000fc400030f0eff */
[----:B------:R-:W-:Y:S01]  /*6b60*/  ISETP.LT.AND P1, PT, R93, UR11, !P0 ;  /* 0x0000000b5d007c0c */ /* 0x000fe2000c721270 */
[----:B------:R-:W-:Y:S01]  /*6b70*/  IMAD R43, R44, 0x4, R37 ;  /* 0x000000042c2b7824 */ /* 0x000fe200078e0225 */
[CC--:B------:R-:W-:Y:S01]  /*6b80*/  LEA R36, P6, R37.reuse, R46.reuse, 0x1 ;  /* 0x0000002e25247211 */ /* 0x0c0fe200078c08ff */
[----:B------:R1:W-:Y:S01]  /*6b90*/  @P5 STG.E.U16 desc[UR8][R34.64], R6 ;  /* 0x0000000622005986 */ /* 0x0003e2000c101508 */
[----:B------:R-:W-:Y:S02]  /*6ba0*/  PRMT R10, R10, 0x7632, R10 ;  /* 0x000076320a0a7816 */ /* 0x000fe4000000000a */
[-C--:B------:R-:W-:Y:S01]  /*6bb0*/  LEA.HI.X.SX32 R37, R37, R47.reuse, 0x1, P6 ;  /* 0x0000002f25257211 */ /* 0x080fe200030f0eff */
[----:B0-----:R-:W-:Y:S01]  /*6bc0*/  IMAD R41, R44, 0x4, R43 ;  /* 0x000000042c297824 */ /* 0x001fe200078e022b */
[C---:B------:R-:W-:Y:S02]  /*6bd0*/  LEA R38, P6, R43.reuse, R46, 0x1 ;  /* 0x0000002e2b267211 */ /* 0x040fe400078c08ff */
[----:B------:R-:W-:Y:S01]  /*6be0*/  PRMT R20, R12, 0x7632, R20 ;  /* 0x000076320c147816 */ /* 0x000fe20000000014 */
[----:B------:R0:W-:Y:S01]  /*6bf0*/  @P4 STG.E.U16 desc[UR8][R36.64], R18 ;  /* 0x0000001224004986 */ /* 0x0001e2000c101508 */
[----:B------:R-:W-:-:S02]  /*6c00*/  LEA.HI.X.SX32 R39, R43, R47, 0x1, P6 ;  /* 0x0000002f2b277211 */ /* 0x000fc400030f0eff */
[CC--:B------:R-:W-:Y:S01]  /*6c10*/  LEA R40, P6, R41.reuse, R46.reuse, 0x1 ;  /* 0x0000002e29287211 */ /* 0x0c0fe200078c08ff */
[----:B-1----:R-:W-:Y:S01]  /*6c20*/  IMAD R35, R44, 0x4, R41 ;  /* 0x000000042c237824 */ /* 0x002fe200078e0229 */
[----:B------:R-:W-:Y:S01]  /*6c30*/  ISETP.LT.AND P2, PT, R92, UR11, !P0 ;  /* 0x0000000b5c007c0c */ /* 0x000fe2000c741270 */
[----:B------:R1:W-:Y:S01]  /*6c40*/  @P3 STG.E.U16 desc[UR8][R38.64], R10 ;  /* 0x0000000a26003986 */ /* 0x0003e2000c101508 */
[-C--:B------:R-:W-:Y:S01]  /*6c50*/  LEA.HI.X.SX32 R41, R41, R47.reuse, 0x1, P6 ;  /* 0x0000002f29297211 */ /* 0x080fe200030f0eff */
[----:B------:R-:W-:Y:S01]  /*6c60*/  IMAD R43, R44, 0x4, R35 ;  /* 0x000000042c2b7824 */ /* 0x000fe200078e0223 */
[C---:B------:R-:W-:Y:S02]  /*6c70*/  LEA R34, P6, R35.reuse, R46, 0x1 ;  /* 0x0000002e23227211 */ /* 0x040fe400078c08ff */
[----:B------:R-:W-:Y:S01]  /*6c80*/  ISETP.LT.AND P5, PT, R90, UR11, !P0 ;  /* 0x0000000b5a007c0c */ /* 0x000fe2000c7a1270 */
[----:B------:R2:W-:Y:S01]  /*6c90*/  @P1 STG.E.U16 desc[UR8][R40.64], R20 ;  /* 0x0000001428001986 */ /* 0x0005e2000c101508 */
[----:B------:R-:W-:-:S02]  /*6ca0*/  LEA.HI.X.SX32 R35, R35, R47, 0x1, P6 ;  /* 0x0000002f23237211 */ /* 0x000fc400030f0eff */
[CC--:B0-----:R-:W-:Y:S02]  /*6cb0*/  LEA R36, P6, R43.reuse, R46.reuse, 0x1 ;  /* 0x0000002e2b247211 */ /* 0x0c1fe400078c08ff */
[----:B------:R-:W-:Y:S01]  /*6cc0*/  ISETP.LT.AND P4, PT, R88, UR11, !P0 ;  /* 0x0000000b58007c0c */ /* 0x000fe2000c781270 */
[----:B-1----:R-:W-:Y:S01]  /*6cd0*/  IMAD R39, R44, 0x4, R43 ;  /* 0x000000042c277824 */ /* 0x002fe200078e022b */
[-C--:B------:R-:W-:Y:S02]  /*6ce0*/  LEA.HI.X.SX32 R37, R43, R47.reuse, 0x1, P6 ;  /* 0x0000002f2b257211 */ /* 0x080fe400030f0eff */
[----:B------:R-:W-:Y:S02]  /*6cf0*/  PRMT R14, R14, 0x7632, R14 ;  /* 0x000076320e0e7816 */ /* 0x000fe4000000000e */
[CC--:B------:R-:W-:Y:S01]  /*6d00*/  LEA R38, P6, R39.reuse, R46.reuse, 0x1 ;  /* 0x0000002e27267211 */ /* 0x0c0fe200078c08ff */
[----:B--2---:R-:W-:Y:S01]  /*6d10*/  IMAD R41, R44, 0x4, R39 ;  /* 0x000000042c297824 */ /* 0x004fe200078e0227 */
[----:B------:R-:W-:Y:S01]  /*6d20*/  PRMT R18, R16, 0x7632, R18 ;  /* 0x0000763210127816 */ /* 0x000fe20000000012 */
[----:B------:R0:W-:Y:S01]  /*6d30*/  @P2 STG.E.U16 desc[UR8][R34.64], R14 ;  /* 0x0000000e22002986 */ /* 0x0001e2000c101508 */
[----:B------:R-:W-:Y:S01]  /*6d40*/  LEA.HI.X.SX32 R39, R39, R47, 0x1, P6 ;  /* 0x0000002f27277211 */ /* 0x000fe200030f0eff */
[----:B------:R-:W-:Y:S01]  /*6d50*/  IMAD R43, R44, 0x4, R41 ;  /* 0x000000042c2b7824 */ /* 0x000fe200078e0229 */
[----:B------:R-:W-:Y:S01]  /*6d60*/  LEA R40, P6, R41, R46, 0x1 ;  /* 0x0000002e29287211 */ /* 0x000fe200078c08ff */
[----:B------:R1:W-:Y:S01]  /*6d70*/  @P5 STG.E.U16 desc[UR8][R36.64], R18 ;  /* 0x0000001224005986 */ /* 0x0003e2000c101508 */
[----:B------:R-:W-:-:S02]  /*6d80*/  PRMT R2, R18, 0x7632, R2 ;  /* 0x0000763212027816 */ /* 0x000fc40000000002 */
[-C--:B------:R-:W-:Y:S02]  /*6d90*/  LEA.HI.X.SX32 R41, R41, R47.reuse, 0x1, P6 ;  /* 0x0000002f29297211 */ /* 0x080fe400030f0eff */
[----:B------:R-:W-:Y:S01]  /*6da0*/  ISETP.LT.AND P3, PT, R84, UR11, !P0 ;  /* 0x0000000b54007c0c */ /* 0x000fe2000c761270 */
[----:B------:R2:W-:Y:S01]  /*6db0*/  @P4 STG.E.U16 desc[UR8][R38.64], R2 ;  /* 0x0000000226004986 */ /* 0x0005e2000c101508 */
[----:B------:R-:W-:Y:S02]  /*6dc0*/  ISETP.LT.AND P1, PT, R87, UR11, !P0 ;  /* 0x0000000b57007c0c */ /* 0x000fe4000c721270 */
[C---:B0-----:R-:W-:Y:S02]  /*6dd0*/  LEA R34, P6, R43.reuse, R46, 0x1 ;  /* 0x0000002e2b227211 */ /* 0x041fe400078c08ff */
[----:B------:R-:W-:Y:S01]  /*6de0*/  ISETP.LT.AND P2, PT, R86, UR11, !P0 ;  /* 0x0000000b56007c0c */ /* 0x000fe2000c741270 */
[----:B-1----:R-:W-:Y:S01]  /*6df0*/  IMAD R37, R44, 0x4, R43 ;  /* 0x000000042c257824 */ /* 0x002fe200078e022b */
[----:B------:R-:W-:-:S02]  /*6e00*/  LEA.HI.X.SX32 R35, R43, R47, 0x1, P6 ;  /* 0x0000002f2b237211 */ /* 0x000fc400030f0eff */
        /* <DEDUP_REMOVED lines=15> */
[----:B------:R-:W-:Y:S01]  /*6f00*/  PRMT R26, R26, 0x7632, R26 ;  /* 0x000076321a1a7816 */ /* 0x000fe2000000001a */
[----:B-1----:R-:W-:Y:S01]  /*6f10*/  IMAD R35, R44, 0x4, R43 ;  /* 0x000000042c237824 */ /* 0x002fe200078e022b */
[----:B------:R-:W-:-:S02]  /*6f20*/  LEA.HI.X.SX32 R41, R43, R47, 0x1, P6 ;  /* 0x0000002f2b297211 */ /* 0x000fc400030f0eff */
[----:B------:R-:W-:Y:S02]  /*6f30*/  PRMT R20, R28, 0x7632, R20 ;  /* 0x000076321c147816 */ /* 0x000fe40000000014 */
[-C--:B------:R-:W-:Y:S01]  /*6f40*/  LEA R34, P6, R35, R46.reuse, 0x1 ;  /* 0x0000002e23227211 */ /* 0x080fe200078c08ff */
[C---:B--2---:R-:W-:Y:S01]  /*6f50*/  IMAD R37, R44.reuse, 0x4, R35 ;  /* 0x000000042c257824 */ /* 0x044fe200078e0223 */
[----:B------:R-:W-:Y:S01]  /*6f60*/  ISETP.LT.AND P3, PT, R83, UR11, !P0 ;  /* 0x0000000b53007c0c */ /* 0x000fe2000c761270 */
[----:B------:R0:W-:Y:S01]  /*6f70*/  @P5 STG.E.U16 desc[UR8][R38.64], R26 ;  /* 0x0000001a26005986 */ /* 0x0001e2000c101508 */
[----:B------:R-:W-:Y:S01]  /*6f80*/  LEA.HI.X.SX32 R35, R35, R47, 0x1, P6 ;  /* 0x0000002f23237211 */ /* 0x000fe200030f0eff */
[----:B------:R-:W-:Y:S01]  /*6f90*/  IMAD R43, R44, 0x4, R37 ;  /* 0x000000042c2b7824 */ /* 0x000fe200078e0225 */
[----:B------:R-:W-:Y:S01]  /*6fa0*/  LEA R36, P6, R37, R46, 0x1 ;  /* 0x0000002e25247211 */ /* 0x000fe200078c08ff */
[----:B------:R1:W-:Y:S01]  /*6fb0*/  @P4 STG.E.U16 desc[UR8][R40.64], R20 ;  /* 0x0000001428004986 */ /* 0x0003e2000c101508 */
[----:B------:R-:W-:-:S02]  /*6fc0*/  ISETP.LT.AND P1, PT, R79, UR11, !P0 ;  /* 0x0000000b4f007c0c */ /* 0x000fc4000c721270 */
[-C--:B------:R-:W-:Y:S02]  /*6fd0*/  LEA.HI.X.SX32 R37, R37, R47.reuse, 0x1, P6 ;  /* 0x0000002f25257211 */ /* 0x080fe400030f0eff */
[----:B------:R-:W-:Y:S02]  /*6fe0*/  PRMT R30, R30, 0x7632, R30 ;  /* 0x000076321e1e7816 */ /* 0x000fe4000000001e */
[----:B------:R-:W-:Y:S02]  /*6ff0*/  ISETP.LT.AND P2, PT, R82, UR11, !P0 ;  /* 0x0000000b52007c0c */ /* 0x000fe4000c741270 */
[C---:B0-----:R-:W-:Y:S01]  /*7000*/  LEA R38, P6, R43.reuse, R46, 0x1 ;  /* 0x0000002e2b267211 */ /* 0x041fe200078c08ff */
[----:B------:R0:W-:Y:S01]  /*7010*/  @P3 STG.E.U16 desc[UR8][R34.64], R30 ;  /* 0x0000001e22003986 */ /* 0x0001e2000c101508 */
[----:B------:R-:W-:Y:S01]  /*7020*/  PRMT R18, R32, 0x7632, R18 ;  /* 0x0000763220127816 */ /* 0x000fe20000000012 */
[----:B-1----:R-:W-:Y:S01]  /*7030*/  IMAD R41, R44, 0x4, R43 ;  /* 0x000000042c297824 */ /* 0x002fe200078e022b */
[----:B------:R-:W-:-:S02]  /*7040*/  LEA.HI.X.SX32 R39, R43, R47, 0x1, P6 ;  /* 0x0000002f2b277211 */ /* 0x000fc400030f0eff */
[----:B------:R-:W-:Y:S01]  /*7050*/  ISETP.LT.AND P5, PT, R80, UR11, !P0 ;  /* 0x0000000b50007c0c */ /* 0x000fe2000c7a1270 */
[----:B------:R-:W-:Y:S01]  /*7060*/  IMAD R43, R44, 0x4, R41 ;  /* 0x000000042c2b7824 */ /* 0x000fe200078e0229 */
[CC--:B------:R-:W-:Y:S01]  /*7070*/  LEA R40, P6, R41.reuse, R46.reuse, 0x1 ;  /* 0x0000002e29287211 */ /* 0x0c0fe200078c08ff */
[----:B------:R1:W-:Y:S01]  /*7080*/  @P1 STG.E.U16 desc[UR8][R36.64], R18 ;  /* 0x0000001224001986 */ /* 0x0003e2000c101508 */
[----:B------:R-:W-:Y:S01]  /*7090*/  ISETP.LT.AND P4, PT, R78, UR11, !P0 ;  /* 0x0000000b4e007c0c */ /* 0x000fe2000c781270 */
[----:B------:R-:W-:Y:S01]  /*70a0*/  IMAD R61, R44, 0x4, R43 ;  /* 0x000000042c3d7824 */ /* 0x000fe200078e022b */
[----:B------:R-:W-:Y:S01]  /*70b0*/  LEA.HI.X.SX32 R41, R41, R47, 0x1, P6 ;  /* 0x0000002f29297211 */ /* 0x000fe200030f0eff */
[----:B------:R2:W-:Y:S01]  /*70c0*/  @P2 STG.E.U16 desc[UR8][R38.64], R3 ;  /* 0x0000000326002986 */ /* 0x0005e2000c101508 */
[----:B0-----:R-:W-:Y:S02]  /*70d0*/  LEA R34, P6, R43, R46, 0x1 ;  /* 0x0000002e2b227211 */ /* 0x001fe400078c08ff */
[----:B------:R-:W-:-:S02]  /*70e0*/  ISETP.LT.AND P3, PT, R77, UR11, !P0 ;  /* 0x0000000b4d007c0c */ /* 0x000fc4000c761270 */
[-C--:B------:R-:W-:Y:S01]  /*70f0*/  LEA.HI.X.SX32 R35, R43, R47.reuse, 0x1, P6 ;  /* 0x0000002f2b237211 */ /* 0x080fe200030f0eff */
[----:B------:R-:W-:Y:S01]  /*7100*/  IMAD R43, R44, 0x4, R61 ;  /* 0x000000042c2b7824 */ /* 0x000fe200078e023d */
[----:B------:R0:W-:Y:S01]  /*7110*/  @P5 STG.E.U16 desc[UR8][R40.64], R5 ;  /* 0x0000000528005986 */ /* 0x0001e2000c101508 */
[CC--:B-1----:R-:W-:Y:S02]  /*7120*/  LEA R36, P6, R61.reuse, R46.reuse, 0x1 ;  /* 0x0000002e3d247211 */ /* 0x0c2fe400078c08ff */
[----:B------:R-:W-:Y:S01]  /*7130*/  ISETP.LT.AND P1, PT, R76, UR11, !P0 ;  /* 0x0000000b4c007c0c */ /* 0x000fe2000c721270 */
[----:B------:R1:W-:Y:S01]  /*7140*/  @P4 STG.E.U16 desc[UR8][R34.64], R7 ;  /* 0x0000000722004986 */ /* 0x0003e2000c101508 */
[-C--:B------:R-:W-:Y:S01]  /*7150*/  LEA.HI.X.SX32 R37, R61, R47.reuse, 0x1, P6 ;  /* 0x0000002f3d257211 */ /* 0x080fe200030f0eff */
[C---:B------:R-:W-:Y:S01]  /*7160*/  IMAD R61, R44.reuse, 0x4, R43 ;  /* 0x000000042c3d7824 */ /* 0x040fe200078e022b */
[-C--:B--2---:R-:W-:Y:S02]  /*7170*/  LEA R38, P6, R43, R46.reuse, 0x1 ;  /* 0x0000002e2b267211 */ /* 0x084fe400078c08ff */
[----:B------:R-:W-:Y:S01]  /*7180*/  ISETP.LT.AND P2, PT, R75, UR11, !P0 ;  /* 0x0000000b4b007c0c */ /* 0x000fe2000c741270 */
[----:B------:R2:W-:Y:S01]  /*7190*/  @P3 STG.E.U16 desc[UR8][R36.64], R9 ;  /* 0x0000000924003986 */ /* 0x0005e2000c101508 */
[----:B------:R-:W-:Y:S01]  /*71a0*/  LEA.HI.X.SX32 R39, R43, R47, 0x1, P6 ;  /* 0x0000002f2b277211 */ /* 0x000fe200030f0eff */
[----:B------:R-:W-:Y:S01]  /*71b0*/  IMAD R43, R44, 0x4, R61 ;  /* 0x000000042c2b7824 */ /* 0x000fe200078e023d */
[----:B0-----:R-:W-:-:S02]  /*71c0*/  LEA R40, P6, R61, R46, 0x1 ;  /* 0x0000002e3d287211 */ /* 0x001fc400078c08ff */
[----:B------:R-:W-:Y:S01]  /*71d0*/  ISETP.LT.AND P5, PT, R74, UR11, !P0 ;  /* 0x0000000b4a007c0c */ /* 0x000fe2000c7a1270 */
[----:B------:R0:W-:Y:S01]  /*71e0*/  @P1 STG.E.U16 desc[UR8][R38.64], R11 ;  /* 0x0000000b26001986 */ /* 0x0001e2000c101508 */
[-C--:B------:R-:W-:Y:S01]  /*71f0*/  LEA.HI.X.SX32 R41, R61, R47.reuse, 0x1, P6 ;  /* 0x0000002f3d297211 */ /* 0x080fe200030f0eff */
[C---:B------:R-:W-:Y:S01]  /*7200*/  IMAD R61, R44.reuse, 0x4, R43 ;  /* 0x000000042c3d7824 */ /* 0x040fe200078e022b */
[-C--:B-1----:R-:W-:Y:S02]  /*7210*/  LEA R34, P6, R43, R46.reuse, 0x1 ;  /* 0x0000002e2b227211 */ /* 0x082fe400078c08ff */
[----:B------:R-:W-:Y:S01]  /*7220*/  ISETP.LT.AND P4, PT, R73, UR11, !P0 ;  /* 0x0000000b49007c0c */ /* 0x000fe2000c781270 */
[----:B------:R1:W-:Y:S01]  /*7230*/  @P2 STG.E.U16 desc[UR8][R40.64], R13 ;  /* 0x0000000d28002986 */ /* 0x0003e2000c101508 */
[----:B------:R-:W-:Y:S01]  /*7240*/  LEA.HI.X.SX32 R35, R43, R47, 0x1, P6 ;  /* 0x0000002f2b237211 */ /* 0x000fe200030f0eff */
[----:B------:R-:W-:Y:S01]  /*7250*/  IMAD R43, R44, 0x4, R61 ;  /* 0x000000042c2b7824 */ /* 0x000fe200078e023d */
[----:B--2---:R-:W-:-:S02]  /*7260*/  LEA R36, P6, R61, R46, 0x1 ;  /* 0x0000002e3d247211 */ /* 0x004fc400078c08ff */
[----:B------:R-:W-:Y:S01]  /*7270*/  ISETP.LT.AND P3, PT, R72, UR11, !P0 ;  /* 0x0000000b48007c0c */ /* 0x000fe2000c761270 */
[----:B------:R2:W-:Y:S01]  /*7280*/  @P5 STG.E.U16 desc[UR8][R34.64], R15 ;  /* 0x0000000f22005986 */ /* 0x0005e2000c101508 */
[-C--:B------:R-:W-:Y:S01]  /*7290*/  LEA.HI.X.SX32 R37, R61, R47.reuse, 0x1, P6 ;  /* 0x0000002f3d257211 */ /* 0x080fe200030f0eff */
[C---:B------:R-:W-:Y:S01]  /*72a0*/  IMAD R61, R44.reuse, 0x4, R43 ;  /* 0x000000042c3d7824 */ /* 0x040fe200078e022b */
[-C--:B0-----:R-:W-:Y:S02]  /*72b0*/  LEA R38, P6, R43, R46.reuse, 0x1 ;  /* 0x0000002e2b267211 */ /* 0x081fe400078c08ff */
[----:B------:R-:W-:Y:S01]  /*72c0*/  ISETP.LT.AND P1, PT, R71, UR11, !P0 ;  /* 0x0000000b47007c0c */ /* 0x000fe2000c721270 */
[----:B------:R0:W-:Y:S01]  /*72d0*/  @P4 STG.E.U16 desc[UR8][R36.64], R17 ;  /* 0x0000001124004986 */ /* 0x0001e2000c101508 */
[----:B------:R-:W-:Y:S01]  /*72e0*/  LEA.HI.X.SX32 R39, R43, R47, 0x1, P6 ;  /* 0x0000002f2b277211 */ /* 0x000fe200030f0eff */
[----:B------:R-:W-:Y:S01]  /*72f0*/  IMAD R43, R44, 0x4, R61 ;  /* 0x000000042c2b7824 */ /* 0x000fe200078e023d */
[----:B-1----:R-:W-:-:S02]  /*7300*/  LEA R40, P6, R61, R46, 0x1 ;  /* 0x0000002e3d287211 */ /* 0x002fc400078c08ff */
        /* <DEDUP_REMOVED lines=21> */
[----:B------:R-:W-:Y:S01]  /*7460*/  IMAD R59, R44, 0x4, R43 ;  /* 0x000000042c3b7824 */ /* 0x000fe200078e022b */
[-C--:B------:R-:W-:Y:S01]  /*7470*/  LEA.HI.X.SX32 R41, R61, R47.reuse, 0x1, P6 ;  /* 0x0000002f3d297211 */ /* 0x080fe200030f0eff */
[----:B------:R2:W-:Y:S01]  /*7480*/  @P4 STG.E.U16 desc[UR8][R38.64], R27 ;  /* 0x0000001b26004986 */ /* 0x0005e2000c101508 */
[CC--:B0-----:R-:W-:Y:S02]  /*7490*/  LEA R34, P6, R43.reuse, R46.reuse, 0x1 ;  /* 0x0000002e2b227211 */ /* 0x0c1fe400078c08ff */
[----:B------:R-:W-:Y:S01]  /*74a0*/  ISETP.LT.AND P1, PT, R66, UR11, !P0 ;  /* 0x0000000b42007c0c */ /* 0x000fe2000c721270 */
[----:B------:R-:W-:Y:S01]  /*74b0*/  @P3 STG.E.U16 desc[UR8][R40.64], R29 ;  /* 0x0000001d28003986 */ /* 0x000fe2000c101508 */
[----:B------:R-:W-:Y:S01]  /*74c0*/  LEA.HI.X.SX32 R35, R43, R47, 0x1, P6 ;  /* 0x0000002f2b237211 */ /* 0x000fe200030f0eff */
[----:B------:R-:W-:Y:S01]  /*74d0*/  IMAD R43, R44, 0x4, R59 ;  /* 0x000000042c2b7824 */ /* 0x000fe200078e023b */
[----:B-1----:R-:W-:-:S02]  /*74e0*/  LEA R36, P6, R59, R46, 0x1 ;  /* 0x0000002e3b247211 */ /* 0x002fc400078c08ff */
[----:B------:R-:W-:Y:S01]  /*74f0*/  ISETP.LT.AND P3, PT, R55, UR11, !P0 ;  /* 0x0000000b37007c0c */ /* 0x000fe2000c761270 */
[----:B------:R-:W-:Y:S01]  /*7500*/  IMAD R55, R44, 0x4, R43 ;  /* 0x000000042c377824 */ /* 0x000fe200078e022b */
[-C--:B------:R-:W-:Y:S02]  /*7510*/  LEA.HI.X.SX32 R37, R59, R47.reuse, 0x1, P6 ;  /* 0x0000002f3b257211 */ /* 0x080fe400030f0eff */
[C---:B--2---:R-:W-:Y:S02]  /*7520*/  LEA R38, P6, R43.reuse, R46, 0x1 ;  /* 0x0000002e2b267211 */ /* 0x044fe400078c08ff */
[----:B------:R-:W-:Y:S01]  /*7530*/  ISETP.LT.AND P2, PT, R64, UR11, !P0 ;  /* 0x0000000b40007c0c */ /* 0x000fe2000c741270 */
[----:B------:R0:W-:Y:S01]  /*7540*/  @P1 STG.E.U16 desc[UR8][R34.64], R31 ;  /* 0x0000001f22001986 */ /* 0x0001e2000c101508 */
[----:B------:R-:W-:Y:S02]  /*7550*/  ISETP.LT.AND P4, PT, R58, UR11, !P0 ;  /* 0x0000000b3a007c0c */ /* 0x000fe4000c781270 */
[----:B------:R-:W-:-:S02]  /*7560*/  LEA.HI.X.SX32 R39, R43, R47, 0x1, P6 ;  /* 0x0000002f2b277211 */ /* 0x000fc400030f0eff */
[----:B------:R-:W-:Y:S01]  /*7570*/  PRMT R7, R5, 0x7632, R7 ;  /* 0x0000763205077816 */ /* 0x000fe20000000007 */
[C---:B------:R-:W-:Y:S01]  /*7580*/  IMAD R5, R44.reuse, 0x4, R55 ;  /* 0x000000042c057824 */ /* 0x040fe200078e0237 */
[-C--:B------:R-:W-:Y:S02]  /*7590*/  LEA R2, P6, R55, R46.reuse, 0x1 ;  /* 0x0000002e37027211 */ /* 0x080fe400078c08ff */
[----:B------:R-:W-:Y:S02]  /*75a0*/  PRMT R19, R3, 0x7632, R19 ;  /* 0x0000763203137816 */ /* 0x000fe40000000013 */
[-C--:B------:R-:W-:Y:S01]  /*75b0*/  LEA.HI.X.SX32 R3, R55, R47.reuse, 0x1, P6 ;  /* 0x0000002f37037211 */ /* 0x080fe200030f0eff */
[C---:B0-----:R-:W-:Y:S01]  /*75c0*/  IMAD R35, R44.reuse, 0x4, R5 ;  /* 0x000000042c237824 */ /* 0x041fe200078e0205 */
[-C--:B------:R-:W-:Y:S01]  /*75d0*/  LEA R4, P6, R5, R46.reuse, 0x1 ;  /* 0x0000002e05047211 */ /* 0x080fe200078c08ff */
[----:B------:R-:W-:Y:S01]  /*75e0*/  @P2 STG.E.U16 desc[UR8][R36.64], R33 ;  /* 0x0000002124002986 */ /* 0x000fe2000c101508 */
[----:B------:R-:W-:Y:S01]  /*75f0*/  PRMT R10, R9, 0x7632, R10 ;  /* 0x00007632090a7816 */ /* 0x000fe2000000000a */
[----:B------:R-:W-:Y:S01]  /*7600*/  IMAD R9, R44, 0x4, R35 ;  /* 0x000000042c097824 */ /* 0x000fe200078e0223 */
[----:B------:R-:W-:Y:S01]  /*7610*/  LEA.HI.X.SX32 R5, R5, R47, 0x1, P6 ;  /* 0x0000002f05057211 */ /* 0x000fe200030f0eff */
[----:B------:R-:W-:Y:S01]  /*7620*/  @P5 STG.E.U16 desc[UR8][R38.64], R19 ;  /* 0x0000001326005986 */ /* 0x000fe2000c101508 */
[----:B------:R-:W-:-:S02]  /*7630*/  LEA R6, P6, R35, R46, 0x1 ;  /* 0x0000002e23067211 */ /* 0x000fc400078c08ff */
[----:B------:R-:W-:Y:S01]  /*7640*/  ISETP.LT.AND P1, PT, R57, UR11, !P0 ;  /* 0x0000000b39007c0c */ /* 0x000fe2000c721270 */
[----:B------:R0:W-:Y:S01]  /*7650*/  @P4 STG.E.U16 desc[UR8][R2.64], R7 ;  /* 0x0000000702004986 */ /* 0x0001e2000c101508 */
[----:B------:R-:W-:Y:S02]  /*7660*/  ISETP.LT.AND P2, PT, R54, UR11, !P0 ;  /* 0x0000000b36007c0c */ /* 0x000fe4000c741270 */
[----:B------:R-:W-:Y:S02]  /*7670*/  ISETP.LT.AND P5, PT, R56, UR11, !P0 ;  /* 0x0000000b38007c0c */ /* 0x000fe4000c7a1270 */
[----:B------:R-:W-:Y:S02]  /*7680*/  ISETP.LT.AND P4, PT, R51, UR11, !P0 ;  /* 0x0000000b33007c0c */ /* 0x000fe4000c781270 */
[----:B------:R-:W-:Y:S02]  /*7690*/  PRMT R13, R13, 0x7632, R13 ;  /* 0x000076320d0d7816 */ /* 0x000fe4000000000d */
[----:B------:R-:W-:-:S02]  /*76a0*/  PRMT R15, R15, 0x7632, R15 ;  /* 0x000076320f0f7816 */ /* 0x000fc4000000000f */
[----:B------:R-:W-:Y:S02]  /*76b0*/  PRMT R21, R21, 0x7632, R21 ;  /* 0x0000763215157816 */ /* 0x000fe40000000015 */
[----:B0-----:R-:W-:Y:S02]  /*76c0*/  PRMT R3, R7, 0x7632, R3 ;  /* 0x0000763207037816 */ /* 0x001fe40000000003 */
[----:B------:R-:W-:Y:S01]  /*76d0*/  LEA.HI.X.SX32 R7, R35, R47, 0x1, P6 ;  /* 0x0000002f23077211 */ /* 0x000fe200030f0eff */
[----:B------:R-:W-:Y:S01]  /*76e0*/  IMAD R35, R44, 0x4, R9 ;  /* 0x000000042c237824 */ /* 0x000fe200078e0209 */
[----:B------:R-:W-:Y:S01]  /*76f0*/  LEA R2, P6, R9, R46, 0x1 ;  /* 0x0000002e09027211 */ /* 0x000fe200078c08ff */
[----:B------:R0:W-:Y:S01]  /*7700*/  @P3 STG.E.U16 desc[UR8][R4.64], R3 ;  /* 0x0000000304003986 */ /* 0x0001e2000c101508 */
[----:B------:R-:W-:Y:S02]  /*7710*/  ISETP.LT.AND P3, PT, R53, UR11, !P0 ;  /* 0x0000000b35007c0c */ /* 0x000fe4000c761270 */
[----:B------:R-:W-:Y:S01]  /*7720*/  PRMT R23, R23, 0x7632, R23 ;  /* 0x0000763217177816 */ /* 0x000fe20000000017 */
[----:B------:R1:W-:Y:S01]  /*7730*/  @P1 STG.E.U16 desc[UR8][R6.64], R10 ;  /* 0x0000000a06001986 */ /* 0x0003e2000c101508 */
[----:B------:R-:W-:-:S02]  /*7740*/  ISETP.LT.AND P1, PT, R52, UR11, !P0 ;  /* 0x0000000b34007c0c */ /* 0x000fc4000c721270 */
[----:B------:R-:W-:Y:S02]  /*7750*/  PRMT R25, R25, 0x7632, R25 ;  /* 0x0000763219197816 */ /* 0x000fe40000000019 */
[----:B------:R-:W-:Y:S02]  /*7760*/  PRMT R27, R27, 0x7632, R27 ;  /* 0x000076321b1b7816 */ /* 0x000fe4000000001b */
[----:B------:R-:W-:Y:S02]  /*7770*/  PRMT R29, R29, 0x7632, R29 ;  /* 0x000076321d1d7816 */ /* 0x000fe4000000001d */
[----:B0-----:R-:W-:Y:S02]  /*7780*/  LEA.HI.X.SX32 R3, R9, R47, 0x1, P6 ;  /* 0x0000002f09037211 */ /* 0x001fe400030f0eff */
[----:B------:R-:W-:Y:S01]  /*7790*/  PRMT R5, R11, 0x7632, R5 ;  /* 0x000076320b057816 */ /* 0x000fe20000000005 */
[----:B------:R-:W-:Y:S01]  /*77a0*/  IMAD R11, R44, 0x4, R35 ;  /* 0x000000042c0b7824 */ /* 0x000fe200078e0223 */
[----:B------:R-:W-:-:S02]  /*77b0*/  LEA R8, P6, R35, R46, 0x1 ;  /* 0x0000002e23087211 */ /* 0x000fc400078c08ff */
[----:B------:R-:W-:Y:S01]  /*77c0*/  PRMT R31, R31, 0x7632, R31 ;  /* 0x000076321f1f7816 */ /* 0x000fe2000000001f */
[----:B-1----:R-:W-:Y:S01]  /*77d0*/  IMAD R7, R44, 0x4, R11 ;  /* 0x000000042c077824 */ /* 0x002fe200078e020b */
[-C--:B------:R-:W-:Y:S01]  /*77e0*/  LEA.HI.X.SX32 R9, R35, R47.reuse, 0x1, P6 ;  /* 0x0000002f23097211 */ /* 0x080fe200030f0eff */
[----:B------:R0:W-:Y:S01]  /*77f0*/  @P2 STG.E.U16 desc[UR8][R2.64], R5 ;  /* 0x0000000502002986 */ /* 0x0001e2000c101508 */
[CC--:B------:R-:W-:Y:S02]  /*7800*/  LEA R4, P6, R11.reuse, R46.reuse, 0x1 ;  /* 0x0000002e0b047211 */ /* 0x0c0fe400078c08ff */
[----:B------:R-:W-:Y:S01]  /*7810*/  ISETP.LT.AND P2, PT, R50, UR11, !P0 ;  /* 0x0000000b32007c0c */ /* 0x000fe2000c741270 */
[----:B------:R1:W-:Y:S01]  /*7820*/  @P5 STG.E.U16 desc[UR8][R8.64], R13 ;  /* 0x0000000d08005986 */ /* 0x0003e2000c101508 */
[----:B------:R-:W-:Y:S02]  /*7830*/  ISETP.LT.AND P5, PT, R48, UR11, !P0 ;  /* 0x0000000b30007c0c */ /* 0x000fe4000c7a1270 */
[----:B0-----:R-:W-:Y:S01]  /*7840*/  LEA.HI.X.SX32 R5, R11, R47, 0x1, P6 ;  /* 0x0000002f0b057211 */ /* 0x001fe200030f0eff */
[----:B------:R-:W-:Y:S01]  /*7850*/  IMAD R11, R44, 0x4, R7 ;  /* 0x000000042c0b7824 */ /* 0x000fe200078e0207 */
[----:B------:R-:W-:-:S02]  /*7860*/  LEA R6, P6, R7, R46, 0x1 ;  /* 0x0000002e07067211 */ /* 0x000fc400078c08ff */
[----:B------:R-:W-:Y:S01]  /*7870*/  PRMT R3, R17, 0x7632, R3 ;  /* 0x0000763211037816 */ /* 0x000fe20000000003 */
[----:B-1----:R-:W-:Y:S01]  /*7880*/  IMAD R9, R44, 0x4, R11 ;  /* 0x000000042c097824 */ /* 0x002fe200078e020b */
[----:B------:R-:W-:Y:S01]  /*7890*/  LEA.HI.X.SX32 R7, R7, R47, 0x1, P6 ;  /* 0x0000002f07077211 */ /* 0x000fe200030f0eff */
[----:B------:R0:W-:Y:S01]  /*78a0*/  @P4 STG.E.U16 desc[UR8][R4.64], R15 ;  /* 0x0000000f04004986 */ /* 0x0001e2000c101508 */
[----:B------:R-:W-:Y:S02]  /*78b0*/  LEA R2, P6, R11, R46, 0x1 ;  /* 0x0000002e0b027211 */ /* 0x000fe400078c08ff */
[----:B------:R-:W-:Y:S01]  /*78c0*/  ISETP.LT.AND P4, PT, R49, UR11, !P0 ;  /* 0x0000000b31007c0c */ /* 0x000fe2000c781270 */
[----:B------:R1:W-:Y:S01]  /*78d0*/  @P3 STG.E.U16 desc[UR8][R6.64], R3 ;  /* 0x0000000306003986 */ /* 0x0003e2000c101508 */
[----:B------:R-:W-:Y:S02]  /*78e0*/  ISETP.LT.AND P3, PT, R45, UR11, !P0 ;  /* 0x0000000b2d007c0c */ /* 0x000fe4000c761270 */
[----:B0-----:R-:W-:-:S02]  /*78f0*/  PRMT R5, R19, 0x7632, R5 ;  /* 0x0000763213057816 */ /* 0x001fc40000000005 */
[----:B-1----:R-:W-:Y:S01]  /*7900*/  LEA.HI.X.SX32 R3, R11, R47, 0x1, P6 ;  /* 0x0000002f0b037211 */ /* 0x002fe200030f0eff */
[----:B------:R-:W-:Y:S01]  /*7910*/  IMAD R11, R44, 0x4, R9 ;  /* 0x000000042c0b7824 */ /* 0x000fe200078e0209 */
[----:B------:R-:W-:-:S03]  /*7920*/  LEA R8, P6, R9, R46, 0x1 ;  /* 0x0000002e09087211 */ /* 0x000fc600078c08ff */
[C---:B------:R-:W-:Y:S01]  /*7930*/  IMAD R13, R44.reuse, 0x4, R11 ;  /* 0x000000042c0d7824 */ /* 0x040fe200078e020b */
[-C--:B------:R-:W-:Y:S01]  /*7940*/  LEA.HI.X.SX32 R9, R9, R47.reuse, 0x1, P6 ;  /* 0x0000002f09097211 */ /* 0x080fe200030f0eff */
[----:B------:R0:W-:Y:S01]  /*7950*/  @P1 STG.E.U16 desc[UR8][R2.64], R5 ;  /* 0x0000000502001986 */ /* 0x0001e2000c101508 */
[-C--:B------:R-:W-:Y:S01]  /*7960*/  LEA R4, P1, R11, R46.reuse, 0x1 ;  /* 0x0000002e0b047211 */ /* 0x080fe200078208ff */
[C---:B------:R-:W-:Y:S02]  /*7970*/  IMAD R15, R44.reuse, 0x4, R13 ;  /* 0x000000042c0f7824 */ /* 0x040fe400078e020d */
[----:B------:R1:W-:Y:S01]  /*7980*/  @P2 STG.E.U16 desc[UR8][R8.64], R21 ;  /* 0x0000001508002986 */ /* 0x0003e2000c101508 */
[-C--:B------:R-:W-:Y:S01]  /*7990*/  LEA R6, P2, R13, R46.reuse, 0x1 ;  /* 0x0000002e0d067211 */ /* 0x080fe200078408ff */
[C---:B------:R-:W-:Y:S01]  /*79a0*/  IMAD R17, R44.reuse, 0x4, R15 ;  /* 0x000000042c117824 */ /* 0x040fe200078e020f */
[----:B------:R-:W-:Y:S02]  /*79b0*/  LEA R10, P6, R15, R46, 0x1 ;  /* 0x0000002e0f0a7211 */ /* 0x000fe400078c08ff */
[----:B------:R-:W-:Y:S01]  /*79c0*/  LEA.HI.X.SX32 R7, R13, R47, 0x1, P2 ;  /* 0x0000002f0d077211 */ /* 0x000fe200010f0eff */
[----:B------:R-:W-:Y:S01]  /*79d0*/  IMAD R19, R44, 0x4, R17 ;  /* 0x000000042c137824 */ /* 0x000fe200078e0211 */
[----:B------:R-:W-:-:S02]  /*79e0*/  ISETP.LT.AND P2, PT, R0, UR11, !P0 ;  /* 0x0000000b00007c0c */ /* 0x000fc4000c741270 */
[-C--:B0-----:R-:W-:Y:S01]  /*79f0*/  LEA.HI.X.SX32 R5, R11, R47.reuse, 0x1, P1 ;  /* 0x0000002f0b057211 */ /* 0x081fe200008f0eff */
[----:B------:R-:W-:Y:S01]  /*7a00*/  IMAD R44, R44, 0x4, R19 ;  /* 0x000000042c2c7824 */ /* 0x000fe200078e0213 */
[-C--:B------:R-:W-:Y:S02]  /*7a10*/  LEA.HI.X.SX32 R11, R15, R47.reuse, 0x1, P6 ;  /* 0x0000002f0f0b7211 */ /* 0x080fe400030f0eff */
[-C--:B-1----:R-:W-:Y:S01]  /*7a20*/  LEA R8, P1, R19, R46.reuse, 0x1 ;  /* 0x0000002e13087211 */ /* 0x082fe200078208ff */
[----:B------:R0:W-:Y:S01]  /*7a30*/  @P5 STG.E.U16 desc[UR8][R4.64], R23 ;  /* 0x0000001704005986 */ /* 0x0001e2000c101508 */
[----:B------:R-:W-:Y:S02]  /*7a40*/  LEA R2, P6, R17, R46, 0x1 ;  /* 0x0000002e11027211 */ /* 0x000fe400078c08ff */
[----:B------:R-:W-:Y:S01]  /*7a50*/  LEA.HI.X.SX32 R9, R19, R47, 0x1, P1 ;  /* 0x0000002f13097211 */ /* 0x000fe200008f0eff */
[----:B------:R0:W-:Y:S01]  /*7a60*/  @P4 STG.E.U16 desc[UR8][R6.64], R25 ;  /* 0x0000001906004986 */ /* 0x0001e2000c101508 */
[----:B------:R-:W-:-:S02]  /*7a70*/  ISETP.LT.AND P1, PT, R62, UR11, !P0 ;  /* 0x0000000b3e007c0c */ /* 0x000fc4000c721270 */
[----:B------:R-:W-:Y:S01]  /*7a80*/  ISETP.LT.AND P0, PT, R60, UR11, !P0 ;  /* 0x0000000b3c007c0c */ /* 0x000fe2000c701270 */
[----:B------:R0:W-:Y:S01]  /*7a90*/  @P3 STG.E.U16 desc[UR8][R10.64], R27 ;  /* 0x0000001b0a003986 */ /* 0x0001e2000c101508 */
[----:B------:R-:W-:Y:S02]  /*7aa0*/  LEA.HI.X.SX32 R3, R17, R47, 0x1, P6 ;  /* 0x0000002f11037211 */ /* 0x000fe400030f0eff */
[----:B------:R-:W-:-:S03]  /*7ab0*/  LEA R46, P6, R44, R46, 0x1 ;  /* 0x0000002e2c2e7211 */ /* 0x000fc600078c08ff */
[----:B------:R0:W-:Y:S01]  /*7ac0*/  @P2 STG.E.U16 desc[UR8][R2.64], R29 ;  /* 0x0000001d02002986 */ /* 0x0001e2000c101508 */
[----:B------:R-:W-:-:S03]  /*7ad0*/  LEA.HI.X.SX32 R47, R44, R47, 0x1, P6 ;  /* 0x0000002f2c2f7211 */ /* 0x000fc600030f0eff */
[----:B------:R0:W-:Y:S02]  /*7ae0*/  @P1 STG.E.U16 desc[UR8][R8.64], R31 ;  /* 0x0000001f08001986 */ /* 0x0001e4000c101508 */
[----:B------:R-:W-:Y:S05]  /*7af0*/  @!P0 EXIT ;  /* 0x000000000000894d */ /* 0x000fea0003800000 */
[----:B0-----:R-:W-:-:S05]  /*7b00*/  PRMT R23, R33, 0x7632, R23 ;  /* 0x0000763221177816 */ /* 0x001fca0000000017 */
[----:B------:R-:W-:Y:S01]  /*7b10*/  STG.E.U16 desc[UR8][R46.64], R23 ;  /* 0x000000172e007986 */ /* 0x000fe2000c101508 */
[----:B------:R-:W-:Y:S05]  /*7b20*/  EXIT ;  /* 0x000000000000794d */ /* 0x000fea0003800000 */
.L_x_2:
[----:B------:R-:W-:-:S00]  /*7b30*/  BRA `(.L_x_2) ;  /* 0xfffffffc00fc7947 */ /* 0x000fc0000383ffff */
[----:B------:R-:W-:-:S00]  /*7b40*/  NOP ;  /* 0x0000000000007918 */ /* 0x000fc00000000000 */
        /* <DEDUP_REMOVED lines=11> */
.L_x_3:


//--------------------- .nv.shared.matmul_kernel  --------------------------
	.section	.nv.shared.matmul_kernel,"aw",@nobits
	.sectionflags	@""
	.align	16
	.zero		1024


//--------------------- .nv.shared.reserved.0     --------------------------
	.section	.nv.shared.reserved.0,"aw",@nobits
	.weak		__nv_reservedSMEM_offset_0_alias
	.size		__nv_reservedSMEM_offset_0_alias, 0, 64
	.other		__nv_reservedSMEM_offset_0_alias,@"STO_CUDA_RESERVED_SHARED STV_DEFAULT"
__nv_reservedSMEM_offset_0_alias:
	.zero		0
	.zero		64


//--------------------- .nv.constant0.matmul_kernel --------------------------
	.section	.nv.constant0.matmul_kernel,"a",@progbits
	.sectionflags	@""
	.align	4
.nv.constant0.matmul_kernel:
	.zero		976


//--------------------- SYMBOLS --------------------------

	.type		.nv.reservedSmem.offset0,@object
	.size		.nv.reservedSmem.offset0,0x4
	.type		.nv.reservedSmem.cap,@object
	.size		.nv.reservedSmem.cap,0x4
